//
// Generated by NVIDIA NVVM Compiler
//
// Compiler Build ID: CL-36424714
// Cuda compilation tools, release 13.0, V13.0.88
// Based on NVVM 20.0.0
//

.version 9.0
.target sm_100
.address_size 64

	// .globl	blur3x3

.visible .entry blur3x3(
	.param .u64 .ptr .align 1 blur3x3_param_0,
	.param .u64 .ptr .align 1 blur3x3_param_1,
	.param .u32 blur3x3_param_2,
	.param .u32 blur3x3_param_3
)
{
	.reg .pred 	%p<32>;
	.reg .b16 	%rs<4>;
	.reg .b32 	%r<86>;
	.reg .b64 	%rd<23>;

	ld.param.u64 	%rd7, [blur3x3_param_0];
	ld.param.u64 	%rd6, [blur3x3_param_1];
	ld.param.u32 	%r44, [blur3x3_param_2];
	ld.param.u32 	%r43, [blur3x3_param_3];
	cvta.to.global.u64 	%rd1, %rd7;
	mov.u32 	%r45, %ctaid.x;
	mov.u32 	%r46, %ntid.x;
	mov.u32 	%r47, %tid.x;
	mad.lo.s32 	%r1, %r45, %r46, %r47;
	mov.u32 	%r48, %ctaid.y;
	mov.u32 	%r49, %ntid.y;
	mov.u32 	%r50, %tid.y;
	mad.lo.s32 	%r51, %r48, %r49, %r50;
	setp.ge.s32 	%p3, %r1, %r43;
	setp.ge.s32 	%p4, %r51, %r44;
	or.pred  	%p5, %p3, %p4;
	@%p5 bra 	$L__BB0_20;
	setp.eq.s32 	%p6, %r51, 0;
	add.s32 	%r53, %r51, -1;
	mul.lo.s32 	%r3, %r53, %r43;
	setp.lt.s32 	%p7, %r1, 1;
	cvt.s64.s32 	%rd8, %r3;
	cvt.s64.s32 	%rd2, %r1;
	add.s64 	%rd9, %rd2, %rd8;
	add.s64 	%rd3, %rd1, %rd9;
	mov.b32 	%r70, 0;
	or.pred  	%p8, %p6, %p7;
	mov.u32 	%r71, %r70;
	@%p8 bra 	$L__BB0_3;
	ld.global.u8 	%r70, [%rd3+-1];
	mov.b32 	%r71, 1;
$L__BB0_3:
	setp.eq.s32 	%p9, %r51, 0;
	setp.lt.s32 	%p10, %r1, 0;
	or.pred  	%p11, %p9, %p10;
	@%p11 bra 	$L__BB0_5;
	add.s32 	%r55, %r1, %r3;
	cvt.s64.s32 	%rd10, %r55;
	add.s64 	%rd11, %rd1, %rd10;
	ld.global.u8 	%r56, [%rd11];
	add.s32 	%r70, %r70, %r56;
	add.s32 	%r71, %r71, 1;
$L__BB0_5:
	setp.eq.s32 	%p12, %r51, 0;
	add.s32 	%r57, %r1, 1;
	setp.gt.s32 	%p13, %r1, -2;
	setp.lt.s32 	%p14, %r57, %r43;
	and.pred  	%p1, %p13, %p14;
	not.pred 	%p16, %p1;
	or.pred  	%p17, %p12, %p16;
	@%p17 bra 	$L__BB0_7;
	ld.global.u8 	%r58, [%rd3+1];
	add.s32 	%r70, %r70, %r58;
	add.s32 	%r71, %r71, 1;
$L__BB0_7:
	setp.gt.s32 	%p18, %r1, 0;
	mul.lo.s32 	%r15, %r51, %r43;
	setp.le.s32 	%p19, %r1, %r43;
	and.pred  	%p2, %p18, %p19;
	cvt.s64.s32 	%rd12, %r15;
	add.s64 	%rd13, %rd2, %rd12;
	add.s64 	%rd4, %rd1, %rd13;
	not.pred 	%p20, %p2;
	@%p20 bra 	$L__BB0_9;
	ld.global.u8 	%r59, [%rd4+-1];
	add.s32 	%r70, %r70, %r59;
	add.s32 	%r71, %r71, 1;
$L__BB0_9:
	setp.lt.s32 	%p21, %r1, 0;
	@%p21 bra 	$L__BB0_11;
	add.s32 	%r60, %r1, %r15;
	cvt.s64.s32 	%rd14, %r60;
	add.s64 	%rd15, %rd1, %rd14;
	ld.global.u8 	%r61, [%rd15];
	add.s32 	%r70, %r70, %r61;
	add.s32 	%r71, %r71, 1;
$L__BB0_11:
	@%p16 bra 	$L__BB0_13;
	ld.global.u8 	%r62, [%rd4+1];
	add.s32 	%r70, %r70, %r62;
	add.s32 	%r71, %r71, 1;
$L__BB0_13:
	add.s32 	%r28, %r51, 1;
	setp.ge.u32 	%p23, %r28, %r44;
	add.s32 	%r29, %r15, %r43;
	cvt.s64.s32 	%rd16, %r29;
	add.s64 	%rd17, %rd2, %rd16;
	add.s64 	%rd5, %rd1, %rd17;
	or.pred  	%p25, %p23, %p20;
	@%p25 bra 	$L__BB0_15;
	ld.global.u8 	%r63, [%rd5+-1];
	add.s32 	%r70, %r70, %r63;
	add.s32 	%r71, %r71, 1;
$L__BB0_15:
	setp.ge.u32 	%p26, %r28, %r44;
	setp.lt.s32 	%p27, %r1, 0;
	or.pred  	%p28, %p26, %p27;
	@%p28 bra 	$L__BB0_17;
	add.s32 	%r64, %r1, %r29;
	cvt.s64.s32 	%rd18, %r64;
	add.s64 	%rd19, %rd1, %rd18;
	ld.global.u8 	%r65, [%rd19];
	add.s32 	%r70, %r70, %r65;
	add.s32 	%r71, %r71, 1;
$L__BB0_17:
	setp.ge.u32 	%p29, %r28, %r44;
	or.pred  	%p31, %p29, %p16;
	@%p31 bra 	$L__BB0_19;
	ld.global.u8 	%r66, [%rd5+1];
	add.s32 	%r70, %r70, %r66;
	add.s32 	%r71, %r71, 1;
$L__BB0_19:
	cvt.u16.u32 	%rs1, %r70;
	cvt.u16.u32 	%rs2, %r71;
	div.u16 	%rs3, %rs1, %rs2;
	add.s32 	%r67, %r15, %r1;
	cvt.s64.s32 	%rd20, %r67;
	cvta.to.global.u64 	%rd21, %rd6;
	add.s64 	%rd22, %rd21, %rd20;
	st.global.u8 	[%rd22], %rs3;
$L__BB0_20:
	ret;

}
	// .globl	blur9x9
.visible .entry blur9x9(
	.param .u64 .ptr .align 1 blur9x9_param_0,
	.param .u64 .ptr .align 1 blur9x9_param_1,
	.param .u32 blur9x9_param_2,
	.param .u32 blur9x9_param_3
)
{
	.reg .pred 	%p<49>;
	.reg .b32 	%r<107>;
	.reg .b64 	%rd<13>;

	ld.param.u64 	%rd4, [blur9x9_param_0];
	ld.param.u64 	%rd3, [blur9x9_param_1];
	ld.param.u32 	%r53, [blur9x9_param_2];
	ld.param.u32 	%r52, [blur9x9_param_3];
	cvta.to.global.u64 	%rd1, %rd4;
	mov.u32 	%r54, %ctaid.x;
	mov.u32 	%r55, %ntid.x;
	mov.u32 	%r56, %tid.x;
	mad.lo.s32 	%r1, %r54, %r55, %r56;
	mov.u32 	%r57, %ctaid.y;
	mov.u32 	%r58, %ntid.y;
	mov.u32 	%r59, %tid.y;
	mad.lo.s32 	%r60, %r57, %r58, %r59;
	setp.ge.s32 	%p5, %r1, %r52;
	setp.ge.s32 	%p6, %r60, %r53;
	or.pred  	%p7, %p5, %p6;
	@%p7 bra 	$L__BB1_22;
	add.s32 	%r63, %r1, -3;
	setp.gt.s32 	%p8, %r1, 2;
	setp.lt.s32 	%p9, %r63, %r52;
	and.pred  	%p1, %p8, %p9;
	add.s32 	%r64, %r1, 1;
	setp.gt.s32 	%p10, %r1, -2;
	setp.lt.s32 	%p11, %r64, %r52;
	and.pred  	%p2, %p10, %p11;
	add.s32 	%r65, %r1, 2;
	setp.gt.s32 	%p12, %r1, -3;
	setp.lt.s32 	%p13, %r65, %r52;
	and.pred  	%p3, %p12, %p13;
	add.s32 	%r66, %r60, -4;
	mul.lo.s32 	%r85, %r52, %r66;
	add.s32 	%r84, %r1, %r85;
	mov.b32 	%r90, 0;
	mov.b32 	%r86, -4;
	cvt.s64.s32 	%rd6, %r1;
	mov.u32 	%r83, %r60;
	mov.u32 	%r89, %r90;
$L__BB1_2:
	add.s32 	%r67, %r83, -4;
	setp.gt.s32 	%p14, %r67, -1;
	setp.lt.s32 	%p15, %r67, %r53;
	and.pred  	%p4, %p14, %p15;
	setp.gt.s32 	%p16, %r1, 3;
	add.s32 	%r68, %r1, -4;
	setp.lt.s32 	%p17, %r68, %r52;
	and.pred  	%p18, %p16, %p17;
	and.pred  	%p19, %p4, %p18;
	cvt.s64.s32 	%rd5, %r85;
	add.s64 	%rd7, %rd6, %rd5;
	add.s64 	%rd2, %rd1, %rd7;
	not.pred 	%p20, %p19;
	@%p20 bra 	$L__BB1_4;
	ld.global.u8 	%r69, [%rd2+-4];
	add.s32 	%r89, %r89, %r69;
	add.s32 	%r90, %r90, 1;
$L__BB1_4:
	and.pred  	%p21, %p4, %p1;
	not.pred 	%p22, %p21;
	@%p22 bra 	$L__BB1_6;
	ld.global.u8 	%r70, [%rd2+-3];
	add.s32 	%r89, %r89, %r70;
	add.s32 	%r90, %r90, 1;
$L__BB1_6:
	setp.gt.s32 	%p23, %r1, 1;
	add.s32 	%r71, %r1, -2;
	setp.lt.s32 	%p24, %r71, %r52;
	and.pred  	%p25, %p23, %p24;
	and.pred  	%p26, %p4, %p25;
	not.pred 	%p27, %p26;
	@%p27 bra 	$L__BB1_8;
	ld.global.u8 	%r72, [%rd2+-2];
	add.s32 	%r89, %r89, %r72;
	add.s32 	%r90, %r90, 1;
$L__BB1_8:
	setp.lt.s32 	%p28, %r1, 1;
	not.pred 	%p29, %p4;
	or.pred  	%p30, %p29, %p28;
	@%p30 bra 	$L__BB1_10;
	ld.global.u8 	%r73, [%rd2+-1];
	add.s32 	%r89, %r89, %r73;
	add.s32 	%r90, %r90, 1;
$L__BB1_10:
	setp.lt.s32 	%p31, %r1, 0;
	not.pred 	%p32, %p4;
	or.pred  	%p33, %p32, %p31;
	@%p33 bra 	$L__BB1_12;
	cvt.s64.s32 	%rd8, %r84;
	add.s64 	%rd9, %rd1, %rd8;
	ld.global.u8 	%r74, [%rd9];
	add.s32 	%r89, %r89, %r74;
	add.s32 	%r90, %r90, 1;
$L__BB1_12:
	and.pred  	%p34, %p4, %p2;
	not.pred 	%p35, %p34;
	@%p35 bra 	$L__BB1_14;
	ld.global.u8 	%r75, [%rd2+1];
	add.s32 	%r89, %r89, %r75;
	add.s32 	%r90, %r90, 1;
$L__BB1_14:
	and.pred  	%p36, %p4, %p3;
	not.pred 	%p37, %p36;
	@%p37 bra 	$L__BB1_16;
	ld.global.u8 	%r76, [%rd2+2];
	add.s32 	%r89, %r89, %r76;
	add.s32 	%r90, %r90, 1;
$L__BB1_16:
	setp.gt.s32 	%p38, %r1, -4;
	add.s32 	%r77, %r1, 3;
	setp.lt.s32 	%p39, %r77, %r52;
	and.pred  	%p40, %p38, %p39;
	and.pred  	%p41, %p4, %p40;
	not.pred 	%p42, %p41;
	@%p42 bra 	$L__BB1_18;
	ld.global.u8 	%r78, [%rd2+3];
	add.s32 	%r89, %r89, %r78;
	add.s32 	%r90, %r90, 1;
$L__BB1_18:
	setp.gt.s32 	%p43, %r1, -5;
	add.s32 	%r79, %r1, 4;
	setp.lt.s32 	%p44, %r79, %r52;
	and.pred  	%p45, %p43, %p44;
	and.pred  	%p46, %p4, %p45;
	not.pred 	%p47, %p46;
	@%p47 bra 	$L__BB1_20;
	ld.global.u8 	%r80, [%rd2+4];
	add.s32 	%r89, %r89, %r80;
	add.s32 	%r90, %r90, 1;
$L__BB1_20:
	add.s32 	%r86, %r86, 1;
	add.s32 	%r85, %r85, %r52;
	add.s32 	%r84, %r84, %r52;
	add.s32 	%r83, %r83, 1;
	setp.ne.s32 	%p48, %r86, 5;
	@%p48 bra 	$L__BB1_2;
	div.s32 	%r81, %r89, %r90;
	mad.lo.s32 	%r82, %r52, %r60, %r1;
	cvt.s64.s32 	%rd10, %r82;
	cvta.to.global.u64 	%rd11, %rd3;
	add.s64 	%rd12, %rd11, %rd10;
	st.global.u8 	[%rd12], %r81;
$L__BB1_22:
	ret;

}


// ===== COMPILED SASS (sm_100) =====

	.target	sm_100

	.elftype	@"ET_EXEC"


//--------------------- .note.nv.tkinfo           --------------------------
	.section	.note.nv.tkinfo,"",@"SHT_NOTE"
	.sectionflags	@"SHF_NOTE_NV_TKINFO"
	.tkinfo
        /*0018*/ 	.word	0x00000002
        /*0030*/ 	.string	""
        /*0030*/ 	.string	"ptxas"
        /*0030*/ 	.string	"Cuda compilation tools, release 13.0, V13.0.88"
        /*0030*/ 	.string	"Build cuda_13.0.r13.0/compiler.36424714_0"
        /*0030*/ 	.string	"-arch sm_100 -m 64 "



//--------------------- .note.nv.cuinfo           --------------------------
	.section	.note.nv.cuinfo,"",@"SHT_NOTE"
	.sectionflags	@"SHF_NOTE_NV_CUINFO"
        /*0018*/ 	.short	0x0002
        /*001a*/ 	.short	0x0064
        /*001c*/ 	.short	0x0082
	.zero		2


//--------------------- .nv.info                  --------------------------
	.section	.nv.info,"",@"SHT_CUDA_INFO"
	.align	4


	//----- nvinfo : EIATTR_REGCOUNT
	.align		4
        /*0000*/ 	.byte	0x04, 0x2f
        /*0002*/ 	.short	(.L_1 - .L_0)
	.align		4
.L_0:
        /*0004*/ 	.word	index@(blur3x3)
        /*0008*/ 	.word	0x00000018


	//----- nvinfo : EIATTR_FRAME_SIZE
	.align		4
.L_1:
        /*000c*/ 	.byte	0x04, 0x11
        /*000e*/ 	.short	(.L_3 - .L_2)
	.align		4
.L_2:
        /*0010*/ 	.word	index@($__internal_0_$__cuda_sm20_div_u16)
        /*0014*/ 	.word	0x00000000


	//----- nvinfo : EIATTR_FRAME_SIZE
	.align		4
.L_3:
        /*0018*/ 	.byte	0x04, 0x11
        /*001a*/ 	.short	(.L_5 - .L_4)
	.align		4
.L_4:
        /*001c*/ 	.word	index@(blur3x3)
        /*0020*/ 	.word	0x00000000


	//----- nvinfo : EIATTR_REGCOUNT
	.align		4
.L_5:
        /*0024*/ 	.byte	0x04, 0x2f
        /*0026*/ 	.short	(.L_7 - .L_6)
	.align		4
.L_6:
        /*0028*/ 	.word	index@(blur9x9)
        /*002c*/ 	.word	0x0000002d


	//----- nvinfo : EIATTR_FRAME_SIZE
	.align		4
.L_7:
        /*0030*/ 	.byte	0x04, 0x11
        /*0032*/ 	.short	(.L_9 - .L_8)
	.align		4
.L_8:
        /*0034*/ 	.word	index@(blur9x9)
        /*0038*/ 	.word	0x00000000


	//----- nvinfo : EIATTR_MIN_STACK_SIZE
	.align		4
.L_9:
        /*003c*/ 	.byte	0x04, 0x12
        /*003e*/ 	.short	(.L_11 - .L_10)
	.align		4
.L_10:
        /*0040*/ 	.word	index@(blur9x9)
        /*0044*/ 	.word	0x00000000


	//----- nvinfo : EIATTR_MIN_STACK_SIZE
	.align		4
.L_11:
        /*0048*/ 	.byte	0x04, 0x12
        /*004a*/ 	.short	(.L_13 - .L_12)
	.align		4
.L_12:
        /*004c*/ 	.word	index@(blur3x3)
        /*0050*/ 	.word	0x00000000
.L_13:


//--------------------- .nv.compat                --------------------------
	.section	.nv.compat,"",@"SHT_CUDA_COMPAT_INFO"
	.align	4
        /*0000*/ 	.byte	0x02, 0x09, 0x00, 0x00, 0x02, 0x02, 0x01, 0x00, 0x02, 0x05, 0x05, 0x00, 0x03, 0x07, 0x01, 0x01
        /*0010*/ 	.byte	0x02, 0x03, 0x00, 0x00, 0x02, 0x06, 0x01, 0x00, 0x04, 0x0b, 0x08, 0x00, 0x01, 0x00, 0x00, 0x00
        /*0020*/ 	.byte	0x00, 0x00, 0x00, 0x00


//--------------------- .nv.info.blur9x9          --------------------------
	.section	.nv.info.blur9x9,"",@"SHT_CUDA_INFO"
	.sectionflags	@""
	.align	4


	//----- nvinfo : EIATTR_CUDA_API_VERSION
	.align		4
        /*0000*/ 	.byte	0x04, 0x37
        /*0002*/ 	.short	(.L_15 - .L_14)
.L_14:
        /*0004*/ 	.word	0x00000082


	//----- nvinfo : EIATTR_KPARAM_INFO
	.align		4
.L_15:
        /*0008*/ 	.byte	0x04, 0x17
        /*000a*/ 	.short	(.L_17 - .L_16)
.L_16:
        /*000c*/ 	.word	0x00000000
        /*0010*/ 	.short	0x0003
        /*0012*/ 	.short	0x0014
        /*0014*/ 	.byte	0x00, 0xf0, 0x11, 0x00


	//----- nvinfo : EIATTR_KPARAM_INFO
	.align		4
.L_17:
        /*0018*/ 	.byte	0x04, 0x17
        /*001a*/ 	.short	(.L_19 - .L_18)
.L_18:
        /*001c*/ 	.word	0x00000000
        /*0020*/ 	.short	0x0002
        /*0022*/ 	.short	0x0010
        /*0024*/ 	.byte	0x00, 0xf0, 0x11, 0x00


	//----- nvinfo : EIATTR_KPARAM_INFO
	.align		4
.L_19:
        /*0028*/ 	.byte	0x04, 0x17
        /*002a*/ 	.short	(.L_21 - .L_20)
.L_20:
        /*002c*/ 	.word	0x00000000
        /*0030*/ 	.short	0x0001
        /*0032*/ 	.short	0x0008
        /*0034*/ 	.byte	0x00, 0xf5, 0x21, 0x00


	//----- nvinfo : EIATTR_KPARAM_INFO
	.align		4
.L_21:
        /*0038*/ 	.byte	0x04, 0x17
        /*003a*/ 	.short	(.L_23 - .L_22)
.L_22:
        /*003c*/ 	.word	0x00000000
        /*0040*/ 	.short	0x0000
        /*0042*/ 	.short	0x0000
        /*0044*/ 	.byte	0x00, 0xf5, 0x21, 0x00


	//----- nvinfo : EIATTR_SPARSE_MMA_MASK
	.align		4
.L_23:
        /*0048*/ 	.byte	0x03, 0x50
        /*004a*/ 	.short	0x0000


	//----- nvinfo : EIATTR_MAXREG_COUNT
	.align		4
        /*004c*/ 	.byte	0x03, 0x1b
        /*004e*/ 	.short	0x00ff


	//----- nvinfo : EIATTR_MERCURY_ISA_VERSION
	.align		4
        /*0050*/ 	.byte	0x03, 0x5f
        /*0052*/ 	.short	0x0101


	//----- nvinfo : EIATTR_VRC_CTA_INIT_COUNT
	.align		4
        /*0054*/ 	.byte	0x02, 0x4a
	.zero		1
	.zero		1


	//----- nvinfo : EIATTR_EXIT_INSTR_OFFSETS
	.align		4
        /*0058*/ 	.byte	0x04, 0x1c
        /*005a*/ 	.short	(.L_25 - .L_24)


	//   ....[0]....
.L_24:
        /*005c*/ 	.word	0x000000c0


	//   ....[1]....
        /*0060*/ 	.word	0x00002200


	//----- nvinfo : EIATTR_CBANK_PARAM_SIZE
	.align		4
.L_25:
        /*0064*/ 	.byte	0x03, 0x19
        /*0066*/ 	.short	0x0018


	//----- nvinfo : EIATTR_PARAM_CBANK
	.align		4
        /*0068*/ 	.byte	0x04, 0x0a
        /*006a*/ 	.short	(.L_27 - .L_26)
	.align		4
.L_26:
        /*006c*/ 	.word	index@(.nv.constant0.blur9x9)
        /*0070*/ 	.short	0x0380
        /*0072*/ 	.short	0x0018


	//----- nvinfo : EIATTR_SW_WAR
	.align		4
.L_27:
        /*0074*/ 	.byte	0x04, 0x36
        /*0076*/ 	.short	(.L_29 - .L_28)
.L_28:
        /*0078*/ 	.word	0x00000008
.L_29:


//--------------------- .nv.info.blur3x3          --------------------------
	.section	.nv.info.blur3x3,"",@"SHT_CUDA_INFO"
	.sectionflags	@""
	.align	4


	//----- nvinfo : EIATTR_CUDA_API_VERSION
	.align		4
        /*0000*/ 	.byte	0x04, 0x37
        /*0002*/ 	.short	(.L_31 - .L_30)
.L_30:
        /*0004*/ 	.word	0x00000082


	//----- nvinfo : EIATTR_KPARAM_INFO
	.align		4
.L_31:
        /*0008*/ 	.byte	0x04, 0x17
        /*000a*/ 	.short	(.L_33 - .L_32)
.L_32:
        /*000c*/ 	.word	0x00000000
        /*0010*/ 	.short	0x0003
        /*0012*/ 	.short	0x0014
        /*0014*/ 	.byte	0x00, 0xf0, 0x11, 0x00


	//----- nvinfo : EIATTR_KPARAM_INFO
	.align		4
.L_33:
        /*0018*/ 	.byte	0x04, 0x17
        /*001a*/ 	.short	(.L_35 - .L_34)
.L_34:
        /*001c*/ 	.word	0x00000000
        /*0020*/ 	.short	0x0002
        /*0022*/ 	.short	0x0010
        /*0024*/ 	.byte	0x00, 0xf0, 0x11, 0x00


	//----- nvinfo : EIATTR_KPARAM_INFO
	.align		4
.L_35:
        /*0028*/ 	.byte	0x04, 0x17
        /*002a*/ 	.short	(.L_37 - .L_36)
.L_36:
        /*002c*/ 	.word	0x00000000
        /*0030*/ 	.short	0x0001
        /*0032*/ 	.short	0x0008
        /*0034*/ 	.byte	0x00, 0xf5, 0x21, 0x00


	//----- nvinfo : EIATTR_KPARAM_INFO
	.align		4
.L_37:
        /*0038*/ 	.byte	0x04, 0x17
        /*003a*/ 	.short	(.L_39 - .L_38)
.L_38:
        /*003c*/ 	.word	0x00000000
        /*0040*/ 	.short	0x0000
        /*0042*/ 	.short	0x0000
        /*0044*/ 	.byte	0x00, 0xf5, 0x21, 0x00


	//----- nvinfo : EIATTR_SPARSE_MMA_MASK
	.align		4
.L_39:
        /*0048*/ 	.byte	0x03, 0x50
        /*004a*/ 	.short	0x0000


	//----- nvinfo : EIATTR_MAXREG_COUNT
	.align		4
        /*004c*/ 	.byte	0x03, 0x1b
        /*004e*/ 	.short	0x00ff


	//----- nvinfo : EIATTR_MERCURY_ISA_VERSION
	.align		4
        /*0050*/ 	.byte	0x03, 0x5f
        /*0052*/ 	.short	0x0101


	//----- nvinfo : EIATTR_VRC_CTA_INIT_COUNT
	.align		4
        /*0054*/ 	.byte	0x02, 0x4a
	.zero		1
	.zero		1


	//----- nvinfo : EIATTR_EXIT_INSTR_OFFSETS
	.align		4
        /*0058*/ 	.byte	0x04, 0x1c
        /*005a*/ 	.short	(.L_41 - .L_40)


	//   ....[0]....
.L_40:
        /*005c*/ 	.word	0x000000c0


	//   ....[1]....
        /*0060*/ 	.word	0x00000590


	//----- nvinfo : EIATTR_CRS_STACK_SIZE
	.align		4
.L_41:
        /*0064*/ 	.byte	0x04, 0x1e
        /*0066*/ 	.short	(.L_43 - .L_42)
.L_42:
        /*0068*/ 	.word	0x00000000


	//----- nvinfo : EIATTR_CBANK_PARAM_SIZE
	.align		4
.L_43:
        /*006c*/ 	.byte	0x03, 0x19
        /*006e*/ 	.short	0x0018


	//----- nvinfo : EIATTR_PARAM_CBANK
	.align		4
        /*0070*/ 	.byte	0x04, 0x0a
        /*0072*/ 	.short	(.L_45 - .L_44)
	.align		4
.L_44:
        /*0074*/ 	.word	index@(.nv.constant0.blur3x3)
        /*0078*/ 	.short	0x0380
        /*007a*/ 	.short	0x0018


	//----- nvinfo : EIATTR_SW_WAR
	.align		4
.L_45:
        /*007c*/ 	.byte	0x04, 0x36
        /*007e*/ 	.short	(.L_47 - .L_46)
.L_46:
        /*0080*/ 	.word	0x00000008
.L_47:


//--------------------- .nv.callgraph             --------------------------
	.section	.nv.callgraph,"",@"SHT_CUDA_CALLGRAPH"
	.align	4
	.sectionentsize	8
	.align		4
        /*0000*/ 	.word	0x00000000
	.align		4
        /*0004*/ 	.word	0xffffffff
	.align		4
        /*0008*/ 	.word	0x00000000
	.align		4
        /*000c*/ 	.word	0xfffffffe
	.align		4
        /*0010*/ 	.word	0x00000000
	.align		4
        /*0014*/ 	.word	0xfffffffd
	.align		4
        /*0018*/ 	.word	0x00000000
	.align		4
        /*001c*/ 	.word	0xfffffffc


//--------------------- .text.blur9x9             --------------------------
	.section	.text.blur9x9,"ax",@progbits
	.align	128
        .global         blur9x9
        .type           blur9x9,@function
        .size           blur9x9,(.L_x_3 - blur9x9)
        .other          blur9x9,@"STO_CUDA_ENTRY STV_DEFAULT"
blur9x9:
.text.blur9x9:
[----:B------:R-:W-:Y:S01]  /*0000*/  LDC R1, c[0x0][0x37c] ;  /* 0x0000df00ff017b82 */ /* 0x000fe20000000800 */
[----:B------:R-:W0:Y:S07]  /*0010*/  S2R R3, SR_TID.Y ;  /* 0x0000000000037919 */ /* 0x000e2e0000002200 */
[----:B------:R-:W1:Y:S01]  /*0020*/  LDC R17, c[0x0][0x360] ;  /* 0x0000d800ff117b82 */ /* 0x000e620000000800 */
[----:B------:R-:W2:Y:S01]  /*0030*/  LDCU.64 UR6, c[0x0][0x390] ;  /* 0x00007200ff0677ac */ /* 0x000ea20008000a00 */
[----:B------:R-:W1:Y:S06]  /*0040*/  S2R R0, SR_TID.X ;  /* 0x0000000000007919 */ /* 0x000e6c0000002100 */
[----:B------:R-:W0:Y:S08]  /*0050*/  S2UR UR5, SR_CTAID.Y ;  /* 0x00000000000579c3 */ /* 0x000e300000002600 */
[----:B------:R-:W0:Y:S08]  /*0060*/  LDC R16, c[0x0][0x364] ;  /* 0x0000d900ff107b82 */ /* 0x000e300000000800 */
[----:B------:R-:W1:Y:S01]  /*0070*/  S2UR UR4, SR_CTAID.X ;  /* 0x00000000000479c3 */ /* 0x000e620000002500 */
[----:B0-----:R-:W-:-:S05]  /*0080*/  IMAD R16, R16, UR5, R3 ;  /* 0x0000000510107c24 */ /* 0x001fca000f8e0203 */
[----:B--2---:R-:W-:Y:S01]  /*0090*/  ISETP.GE.AND P0, PT, R16, UR6, PT ;  /* 0x0000000610007c0c */ /* 0x004fe2000bf06270 */
[----:B-1----:R-:W-:-:S05]  /*00a0*/  IMAD R17, R17, UR4, R0 ;  /* 0x0000000411117c24 */ /* 0x002fca000f8e0200 */
[----:B------:R-:W-:-:S13]  /*00b0*/  ISETP.GE.OR P0, PT, R17, UR7, P0 ;  /* 0x0000000711007c0c */ /* 0x000fda0008706670 */
[----:B------:R-:W-:Y:S05]  /*00c0*/  @P0 EXIT ;  /* 0x000000000000094d */ /* 0x000fea0003800000 */
[----:B------:R-:W0:Y:S01]  /*00d0*/  LDCU.64 UR8, c[0x0][0x380] ;  /* 0x00007000ff0877ac */ /* 0x000e220008000a00 */
[----:B------:R-:W-:Y:S01]  /*00e0*/  VIADD R18, R16, 0xfffffffc ;  /* 0xfffffffc10127836 */ /* 0x000fe20000000000 */
[----:B------:R-:W-:Y:S01]  /*00f0*/  SHF.R.S32.HI R13, RZ, 0x1f, R17 ;  /* 0x0000001fff0d7819 */ /* 0x000fe20000011411 */
[C---:B------:R-:W-:Y:S01]  /*0100*/  VIADD R2, R17.reuse, 0xfffffffc ;  /* 0xfffffffc11027836 */ /* 0x040fe20000000000 */
[----:B------:R-:W1:Y:S01]  /*0110*/  LDCU.64 UR4, c[0x0][0x358] ;  /* 0x00006b00ff0477ac */ /* 0x000e620008000a00 */
[----:B------:R-:W-:Y:S01]  /*0120*/  VIADD R0, R17, 0xfffffffd ;  /* 0xfffffffd11007836 */ /* 0x000fe20000000000 */
[----:B------:R-:W-:Y:S01]  /*0130*/  ISETP.GE.AND P3, PT, R18, UR6, PT ;  /* 0x0000000612007c0c */ /* 0x000fe2000bf66270 */
[----:B------:R-:W-:Y:S01]  /*0140*/  IMAD.MOV.U32 R19, RZ, RZ, RZ ;  /* 0x000000ffff137224 */ /* 0x000fe200078e00ff */
[----:B------:R-:W-:Y:S02]  /*0150*/  ISETP.GE.AND P1, PT, R2, UR7, PT ;  /* 0x0000000702007c0c */ /* 0x000fe4000bf26270 */
[----:B------:R-:W-:-:S02]  /*0160*/  ISETP.GE.AND P0, PT, R0, UR7, PT ;  /* 0x0000000700007c0c */ /* 0x000fc4000bf06270 */
[C---:B------:R-:W-:Y:S01]  /*0170*/  ISETP.GT.AND P3, PT, R18.reuse, -0x1, !P3 ;  /* 0xffffffff1200780c */ /* 0x040fe20005f64270 */
[----:B------:R-:W-:Y:S01]  /*0180*/  IMAD R18, R18, UR7, RZ ;  /* 0x0000000712127c24 */ /* 0x000fe2000f8e02ff */
[C---:B------:R-:W-:Y:S02]  /*0190*/  ISETP.GT.AND P2, PT, R17.reuse, 0x3, !P1 ;  /* 0x000000031100780c */ /* 0x040fe40004f44270 */
[----:B------:R-:W-:Y:S02]  /*01a0*/  ISETP.GT.AND P5, PT, R17, 0x2, !P0 ;  /* 0x000000021100780c */ /* 0x000fe400047a4270 */
[----:B------:R-:W-:Y:S02]  /*01b0*/  P2R R30, PR, RZ, 0x4 ;  /* 0x00000004ff1e7803 */ /* 0x000fe40000000000 */
[----:B------:R-:W-:Y:S02]  /*01c0*/  PLOP3.LUT P0, PT, P3, P2, PT, 0x80, 0x8 ;  /* 0x000000000008781c */ /* 0x000fe40001f05070 */
[----:B------:R-:W-:-:S02]  /*01d0*/  SHF.R.S32.HI R0, RZ, 0x1f, R18 ;  /* 0x0000001fff007819 */ /* 0x000fc40000011412 */
[----:B0-----:R-:W-:Y:S02]  /*01e0*/  IADD3 R22, P2, P4, R17, UR8, R18 ;  /* 0x0000000811167c10 */ /* 0x001fe4000fc5e012 */
[----:B------:R-:W-:Y:S02]  /*01f0*/  PLOP3.LUT P1, PT, P3, P5, PT, 0x80, 0x8 ;  /* 0x000000000008781c */ /* 0x000fe40001f2b070 */
[----:B------:R-:W-:Y:S01]  /*0200*/  IADD3.X R23, PT, PT, R13, UR9, R0, P2, P4 ;  /* 0x000000090d177c10 */ /* 0x000fe200097e8400 */
[----:B------:R-:W-:Y:S01]  /*0210*/  VIADD R0, R18, UR7 ;  /* 0x0000000712007c36 */ /* 0x000fe20008000000 */
[----:B------:R-:W-:-:S03]  /*0220*/  P2R R28, PR, RZ, 0x20 ;  /* 0x00000020ff1c7803 */ /* 0x000fc60000000000 */
[----:B-1----:R-:W2:Y:S01]  /*0230*/  @P0 LDG.E.U8 R19, desc[UR4][R22.64+-0x4] ;  /* 0xfffffc0416130981 */ /* 0x002ea2000c1e1100 */
[--C-:B------:R-:W-:Y:S02]  /*0240*/  SHF.R.S32.HI R2, RZ, 0x1f, R0.reuse ;  /* 0x0000001fff027819 */ /* 0x100fe40000011400 */
[----:B------:R-:W-:Y:S01]  /*0250*/  IADD3 R20, P2, P4, R17, UR8, R0 ;  /* 0x0000000811147c10 */ /* 0x000fe2000fc5e000 */
[----:B------:R-:W-:Y:S02]  /*0260*/  VIADD R0, R0, UR7 ;  /* 0x0000000700007c36 */ /* 0x000fe40008000000 */
[----:B------:R-:W2:Y:S01]  /*0270*/  @P1 LDG.E.U8 R24, desc[UR4][R22.64+-0x3] ;  /* 0xfffffd0416181981 */ /* 0x000ea2000c1e1100 */
[----:B------:R-:W-:Y:S02]  /*0280*/  IADD3.X R21, PT, PT, R13, UR9, R2, P2, P4 ;  /* 0x000000090d157c10 */ /* 0x000fe400097e8402 */
[--C-:B------:R-:W-:Y:S02]  /*0290*/  SHF.R.S32.HI R2, RZ, 0x1f, R0.reuse ;  /* 0x0000001fff027819 */ /* 0x100fe40000011400 */
[----:B------:R-:W-:Y:S01]  /*02a0*/  IADD3 R14, P2, P4, R17, UR8, R0 ;  /* 0x00000008110e7c10 */ /* 0x000fe2000fc5e000 */
[----:B------:R-:W-:-:S03]  /*02b0*/  VIADD R0, R0, UR7 ;  /* 0x0000000700007c36 */ /* 0x000fc60008000000 */
        /* <DEDUP_REMOVED lines=22> */
[C---:B------:R-:W-:Y:S01]  /*0420*/  IADD3 R12, P2, P4, R17.reuse, UR8, R0 ;  /* 0x00000008110c7c10 */ /* 0x040fe2000fc5e000 */
[----:B------:R-:W-:-:S03]  /*0430*/  VIADD R0, R17, 0xfffffffe ;  /* 0xfffffffe11007836 */ /* 0x000fc60000000000 */
[----:B------:R-:W-:Y:S02]  /*0440*/  IADD3.X R13, PT, PT, R13, UR9, R26, P2, P4 ;  /* 0x000000090d0d7c10 */ /* 0x000fe400097e841a */
[----:B------:R-:W-:Y:S01]  /*0450*/  ISETP.GE.AND P2, PT, R0, UR7, PT ;  /* 0x0000000700007c0c */ /* 0x000fe2000bf46270 */
[----:B------:R-:W-:Y:S02]  /*0460*/  IMAD.MOV.U32 R0, RZ, RZ, RZ ;  /* 0x000000ffff007224 */ /* 0x000fe400078e00ff */
[----:B------:R-:W-:Y:S01]  /*0470*/  @P0 IMAD.MOV.U32 R0, RZ, RZ, 0x1 ;  /* 0x00000001ff000424 */ /* 0x000fe200078e00ff */
[C---:B------:R-:W-:Y:S02]  /*0480*/  ISETP.GT.AND P6, PT, R17.reuse, 0x1, !P2 ;  /* 0x000000011100780c */ /* 0x040fe400057c4270 */
[----:B------:R-:W-:Y:S02]  /*0490*/  ISETP.LT.OR P0, PT, R17, 0x1, !P3 ;  /* 0x000000011100780c */ /* 0x000fe40005f01670 */
[----:B------:R-:W-:Y:S01]  /*04a0*/  PLOP3.LUT P2, PT, P3, P6, PT, 0x80, 0x8 ;  /* 0x000000000008781c */ /* 0x000fe20001f4d070 */
[----:B------:R-:W-:Y:S01]  /*04b0*/  @P1 VIADD R0, R0, 0x1 ;  /* 0x0000000100001836 */ /* 0x000fe20000000000 */
[----:B------:R-:W-:-:S09]  /*04c0*/  P2R R29, PR, RZ, 0x40 ;  /* 0x00000040ff1d7803 */ /* 0x000fd20000000000 */
[----:B------:R-:W3:Y:S04]  /*04d0*/  @!P0 LDG.E.U8 R32, desc[UR4][R22.64+-0x1] ;  /* 0xffffff0416208981 */ /* 0x000ee8000c1e1100 */
[----:B------:R-:W4:Y:S01]  /*04e0*/  @P2 LDG.E.U8 R26, desc[UR4][R22.64+-0x2] ;  /* 0xfffffe04161a2981 */ /* 0x000f22000c1e1100 */
[----:B------:R-:W-:-:S04]  /*04f0*/  @P2 VIADD R0, R0, 0x1 ;  /* 0x0000000100002836 */ /* 0x000fc80000000000 */
[----:B------:R-:W-:Y:S02]  /*0500*/  @!P0 VIADD R0, R0, 0x1 ;  /* 0x0000000100008836 */ /* 0x000fe40000000000 */
[----:B--2---:R-:W-:Y:S01]  /*0510*/  @P1 IMAD.IADD R19, R19, 0x1, R24 ;  /* 0x0000000113131824 */ /* 0x004fe200078e0218 */
[C---:B------:R-:W-:Y:S01]  /*0520*/  ISETP.LT.OR P1, PT, R17.reuse, RZ, !P3 ;  /* 0x000000ff1100720c */ /* 0x040fe20005f21670 */
[----:B------:R-:W-:Y:S02]  /*0530*/  VIADD R24, R17, 0x1 ;  /* 0x0000000111187836 */ /* 0x000fe40000000000 */
[----:B----4-:R-:W-:Y:S02]  /*0540*/  @P2 IMAD.IADD R19, R19, 0x1, R26 ;  /* 0x0000000113132824 */ /* 0x010fe400078e021a */
[----:B------:R-:W-:Y:S01]  /*0550*/  IMAD.IADD R26, R17, 0x1, R18 ;  /* 0x00000001111a7824 */ /* 0x000fe200078e0212 */
[----:B------:R-:W-:Y:S01]  /*0560*/  ISETP.GE.AND P2, PT, R24, UR7, PT ;  /* 0x0000000718007c0c */ /* 0x000fe2000bf46270 */
[----:B---3--:R-:W-:-:S06]  /*0570*/  @!P0 IMAD.IADD R19, R19, 0x1, R32 ;  /* 0x0000000113138824 */ /* 0x008fcc00078e0220 */
[C---:B------:R-:W-:Y:S02]  /*0580*/  @!P1 IADD3 R24, P0, PT, R26.reuse, UR8, RZ ;  /* 0x000000081a189c10 */ /* 0x040fe4000ff1e0ff */
[----:B------:R-:W-:Y:S02]  /*0590*/  ISETP.GT.AND P4, PT, R17, -0x2, !P2 ;  /* 0xfffffffe1100780c */ /* 0x000fe40005784270 */
[----:B------:R-:W-:Y:S02]  /*05a0*/  @!P1 LEA.HI.X.SX32 R25, R26, UR9, 0x1, P0 ;  /* 0x000000091a199c11 */ /* 0x000fe400080f0eff */
[----:B------:R-:W-:-:S03]  /*05b0*/  PLOP3.LUT P0, PT, P3, P4, PT, 0x80, 0x8 ;  /* 0x000000000008781c */ /* 0x000fc60001f09070 */
[----:B------:R-:W2:Y:S10]  /*05c0*/  @!P1 LDG.E.U8 R24, desc[UR4][R24.64] ;  /* 0x0000000418189981 */ /* 0x000eb4000c1e1100 */
[----:B------:R-:W3:Y:S01]  /*05d0*/  @P0 LDG.E.U8 R32, desc[UR4][R22.64+0x1] ;  /* 0x0000010416200981 */ /* 0x000ee2000c1e1100 */
[----:B------:R-:W-:-:S02]  /*05e0*/  VIADD R18, R17, 0x2 ;  /* 0x0000000211127836 */ /* 0x000fc40000000000 */
[----:B------:R-:W-:-:S04]  /*05f0*/  @!P1 VIADD R0, R0, 0x1 ;  /* 0x0000000100009836 */ /* 0x000fc80000000000 */
[----:B------:R-:W-:Y:S02]  /*0600*/  @P0 VIADD R0, R0, 0x1 ;  /* 0x0000000100000836 */ /* 0x000fe40000000000 */
[----:B--2---:R-:W-:Y:S01]  /*0610*/  @!P1 IMAD.IADD R19, R19, 0x1, R24 ;  /* 0x0000000113139824 */ /* 0x004fe200078e0218 */
[----:B------:R-:W-:-:S04]  /*0620*/  ISETP.GE.AND P1, PT, R18, UR7, PT ;  /* 0x0000000712007c0c */ /* 0x000fc8000bf26270 */
[----:B------:R-:W-:Y:S01]  /*0630*/  ISETP.GT.AND P2, PT, R17, -0x3, !P1 ;  /* 0xfffffffd1100780c */ /* 0x000fe20004f44270 */
[----:B---3--:R-:W-:-:S03]  /*0640*/  @P0 IMAD.IADD R19, R19, 0x1, R32 ;  /* 0x0000000113130824 */ /* 0x008fc600078e0220 */
[----:B------:R-:W-:-:S13]  /*0650*/  PLOP3.LUT P0, PT, P3, P2, PT, 0x80, 0x8 ;  /* 0x000000000008781c */ /* 0x000fda0001f05070 */
[----:B------:R-:W2:Y:S01]  /*0660*/  @P0 LDG.E.U8 R18, desc[UR4][R22.64+0x2] ;  /* 0x0000020416120981 */ /* 0x000ea2000c1e1100 */
[----:B------:R-:W-:Y:S02]  /*0670*/  VIADD R24, R17, 0x3 ;  /* 0x0000000311187836 */ /* 0x000fe40000000000 */
[----:B------:R-:W-:Y:S02]  /*0680*/  @P0 VIADD R0, R0, 0x1 ;  /* 0x0000000100000836 */ /* 0x000fe40000000000 */
[----:B--2---:R-:W-:Y:S01]  /*0690*/  @P0 IMAD.IADD R19, R19, 0x1, R18 ;  /* 0x0000000113130824 */ /* 0x004fe200078e0212 */
[----:B------:R-:W-:-:S04]  /*06a0*/  ISETP.GE.AND P0, PT, R24, UR7, PT ;  /* 0x0000000718007c0c */ /* 0x000fc8000bf06270 */
[----:B------:R-:W-:-:S04]  /*06b0*/  ISETP.GT.AND P1, PT, R17, -0x4, !P0 ;  /* 0xfffffffc1100780c */ /* 0x000fc80004724270 */
[----:B------:R-:W-:-:S13]  /*06c0*/  PLOP3.LUT P0, PT, P3, P1, PT, 0x80, 0x8 ;  /* 0x000000000008781c */ /* 0x000fda0001f03070 */
[----:B------:R-:W2:Y:S01]  /*06d0*/  @P0 LDG.E.U8 R18, desc[UR4][R22.64+0x3] ;  /* 0x0000030416120981 */ /* 0x000ea2000c1e1100 */
[----:B------:R-:W-:Y:S02]  /*06e0*/  P2R R32, PR, RZ, 0x4 ;  /* 0x00000004ff207803 */ /* 0x000fe40000000000 */
[----:B------:R-:W-:Y:S01]  /*06f0*/  P2R R33, PR, RZ, 0x2 ;  /* 0x00000002ff217803 */ /* 0x000fe20000000000 */
[----:B------:R-:W-:Y:S02]  /*0700*/  VIADD R26, R26, UR7 ;  /* 0x000000071a1a7c36 */ /* 0x000fe40008000000 */
[----:B------:R-:W-:Y:S02]  /*0710*/  @P0 VIADD R0, R0, 0x1 ;  /* 0x0000000100000836 */ /* 0x000fe40000000000 */
[----:B--2---:R-:W-:Y:S02]  /*0720*/  @P0 IMAD.IADD R19, R19, 0x1, R18 ;  /* 0x0000000113130824 */ /* 0x004fe400078e0212 */
[----:B------:R-:W-:-:S05]  /*0730*/  VIADD R18, R16, 0xfffffffd ;  /* 0xfffffffd10127836 */ /* 0x000fca0000000000 */
[----:B------:R-:W-:-:S04]  /*0740*/  ISETP.GE.AND P2, PT, R18, UR6, PT ;  /* 0x0000000612007c0c */ /* 0x000fc8000bf46270 */
[----:B------:R-:W-:-:S04]  /*0750*/  ISETP.GT.AND P2, PT, R18, -0x1, !P2 ;  /* 0xffffffff1200780c */ /* 0x000fc80005744270 */
[C---:B------:R-:W-:Y:S01]  /*0760*/  ISETP.LT.OR P1, PT, R17.reuse, RZ, !P2 ;  /* 0x000000ff1100720c */ /* 0x040fe20005721670 */
[----:B------:R-:W-:-:S12]  /*0770*/  VIADD R18, R17, 0x4 ;  /* 0x0000000411127836 */ /* 0x000fd80000000000 */
[----:B------:R-:W-:-:S04]  /*0780*/  @!P1 IADD3 R24, P0, PT, R26, UR8, RZ ;  /* 0x000000081a189c10 */ /* 0x000fc8000ff1e0ff */
[----:B------:R-:W-:Y:S02]  /*0790*/  @!P1 LEA.HI.X.SX32 R25, R26, UR9, 0x1, P0 ;  /* 0x000000091a199c11 */ /* 0x000fe400080f0eff */
[----:B------:R-:W-:Y:S02]  /*07a0*/  ISETP.GE.AND P0, PT, R18, UR7, PT ;  /* 0x0000000712007c0c */ /* 0x000fe4000bf06270 */
[----:B------:R-:W-:Y:S01]  /*07b0*/  P2R R31, PR, RZ, 0x10 ;  /* 0x00000010ff1f7803 */ /* 0x000fe20000000000 */
[----:B------:R-:W2:Y:S01]  /*07c0*/  @!P1 LDG.E.U8 R24, desc[UR4][R24.64] ;  /* 0x0000000418189981 */ /* 0x000ea2000c1e1100 */
[----:B------:R-:W-:-:S04]  /*07d0*/  ISETP.GT.AND P0, PT, R17, -0x5, !P0 ;  /* 0xfffffffb1100780c */ /* 0x000fc80004704270 */
[----:B------:R-:W-:-:S13]  /*07e0*/  PLOP3.LUT P3, PT, P3, P0, PT, 0x80, 0x8 ;  /* 0x000000000008781c */ /* 0x000fda0001f61070 */
[----:B------:R-:W3:Y:S01]  /*07f0*/  @P3 LDG.E.U8 R22, desc[UR4][R22.64+0x4] ;  /* 0x0000040416163981 */ /* 0x000ee2000c1e1100 */
[----:B------:R-:W-:Y:S01]  /*0800*/  ISETP.NE.AND P4, PT, R30, RZ, PT ;  /* 0x000000ff1e00720c */ /* 0x000fe20003f85270 */
[----:B------:R-:W-:Y:S02]  /*0810*/  @P3 VIADD R0, R0, 0x1 ;  /* 0x0000000100003836 */ /* 0x000fe40000000000 */
[----:B---3--:R-:W-:Y:S01]  /*0820*/  @P3 IMAD.IADD R19, R19, 0x1, R22 ;  /* 0x0000000113133824 */ /* 0x008fe200078e0216 */
[----:B------:R-:W-:-:S13]  /*0830*/  PLOP3.LUT P3, PT, P2, P4, PT, 0x80, 0x8 ;  /* 0x000000000008781c */ /* 0x000fda0001769070 */
[----:B------:R-:W3:Y:S01]  /*0840*/  @P3 LDG.E.U8 R18, desc[UR4][R20.64+-0x4] ;  /* 0xfffffc0414123981 */ /* 0x000ee2000c1e1100 */
        /* <DEDUP_REMOVED lines=10> */
[----:B------:R-:W-:-:S13]  /*08f0*/  ISETP.LT.OR P3, PT, R17, 0x1, !P2 ;  /* 0x000000011100780c */ /* 0x000fda0005761670 */
[----:B------:R-:W3:Y:S01]  /*0900*/  @!P3 LDG.E.U8 R18, desc[UR4][R20.64+-0x1] ;  /* 0xffffff041412b981 */ /* 0x000ee2000c1e1100 */
[----:B------:R-:W-:-:S04]  /*0910*/  @!P3 VIADD R0, R0, 0x1 ;  /* 0x000000010000b836 */ /* 0x000fc80000000000 */
[----:B------:R-:W-:Y:S02]  /*0920*/  @!P1 VIADD R0, R0, 0x1 ;  /* 0x0000000100009836 */ /* 0x000fe40000000000 */
[----:B---3--:R-:W-:-:S04]  /*0930*/  @!P3 IMAD.IADD R19, R19, 0x1, R18 ;  /* 0x000000011313b824 */ /* 0x008fc800078e0212 */
[----:B--2---:R-:W-:Y:S01]  /*0940*/  @!P1 IMAD.IADD R19, R19, 0x1, R24 ;  /* 0x0000000113139824 */ /* 0x004fe200078e0218 */
[----:B------:R-:W-:Y:S01]  /*0950*/  ISETP.NE.AND P1, PT, R31, RZ, PT ;  /* 0x000000ff1f00720c */ /* 0x000fe20003f25270 */
[----:B------:R-:W-:-:S03]  /*0960*/  VIADD R18, R16, 0xfffffffe ;  /* 0xfffffffe10127836 */ /* 0x000fc60000000000 */
[----:B------:R-:W-:Y:S02]  /*0970*/  PLOP3.LUT P1, PT, P2, P1, PT, 0x80, 0x8 ;  /* 0x000000000008781c */ /* 0x000fe40001723070 */
[----:B------:R-:W-:-:S04]  /*0980*/  ISETP.GE.AND P4, PT, R18, UR6, PT ;  /* 0x0000000612007c0c */ /* 0x000fc8000bf86270 */
[----:B------:R-:W-:-:S07]  /*0990*/  ISETP.GT.AND P4, PT, R18, -0x1, !P4 ;  /* 0xffffffff1200780c */ /* 0x000fce0006784270 */
[----:B------:R-:W2:Y:S01]  /*09a0*/  @P1 LDG.E.U8 R18, desc[UR4][R20.64+0x1] ;  /* 0x0000010414121981 */ /* 0x000ea2000c1e1100 */
[----:B------:R-:W-:Y:S01]  /*09b0*/  ISETP.LT.OR P3, PT, R17, RZ, !P4 ;  /* 0x000000ff1100720c */ /* 0x000fe20006761670 */
[----:B------:R-:W-:Y:S02]  /*09c0*/  VIADD R26, R26, UR7 ;  /* 0x000000071a1a7c36 */ /* 0x000fe40008000000 */
[----:B------:R-:W-:-:S10]  /*09d0*/  @P1 VIADD R0, R0, 0x1 ;  /* 0x0000000100001836 */ /* 0x000fd40000000000 */
[----:B------:R-:W-:-:S04]  /*09e0*/  @!P3 IADD3 R22, P5, PT, R26, UR8, RZ ;  /* 0x000000081a16bc10 */ /* 0x000fc8000ffbe0ff */
[----:B------:R-:W-:Y:S02]  /*09f0*/  @!P3 LEA.HI.X.SX32 R23, R26, UR9, 0x1, P5 ;  /* 0x000000091a17bc11 */ /* 0x000fe4000a8f0eff */
[----:B------:R-:W-:Y:S01]  /*0a00*/  ISETP.NE.AND P5, PT, R32, RZ, PT ;  /* 0x000000ff2000720c */ /* 0x000fe20003fa5270 */
[----:B--2---:R-:W-:-:S03]  /*0a10*/  @P1 IMAD.IADD R19, R19, 0x1, R18 ;  /* 0x0000000113131824 */ /* 0x004fc600078e0212 */
[----:B------:R-:W-:-:S13]  /*0a20*/  PLOP3.LUT P1, PT, P2, P5, PT, 0x80, 0x8 ;  /* 0x000000000008781c */ /* 0x000fda000172b070 */
[----:B------:R-:W2:Y:S01]  /*0a30*/  @P1 LDG.E.U8 R18, desc[UR4][R20.64+0x2] ;  /* 0x0000020414121981 */ /* 0x000ea2000c1e1100 */
[----:B------:R-:W-:Y:S02]  /*0a40*/  P2R R27, PR, RZ, 0x1 ;  /* 0x00000001ff1b7803 */ /* 0x000fe40000000000 */
[----:B------:R-:W-:Y:S01]  /*0a50*/  ISETP.NE.AND P0, PT, R33, RZ, PT ;  /* 0x000000ff2100720c */ /* 0x000fe20003f05270 */
[----:B------:R-:W-:Y:S02]  /*0a60*/  @P1 VIADD R0, R0, 0x1 ;  /* 0x0000000100001836 */ /* 0x000fe40000000000 */
[----:B--2---:R-:W-:Y:S01]  /*0a70*/  @P1 IMAD.IADD R19, R19, 0x1, R18 ;  /* 0x0000000113131824 */ /* 0x004fe200078e0212 */
[----:B------:R-:W-:-:S13]  /*0a80*/  PLOP3.LUT P1, PT, P2, P0, PT, 0x80, 0x8 ;  /* 0x000000000008781c */ /* 0x000fda0001721070 */
[----:B------:R-:W2:Y:S01]  /*0a90*/  @P1 LDG.E.U8 R18, desc[UR4][R20.64+0x3] ;  /* 0x0000030414121981 */ /* 0x000ea2000c1e1100 */
[----:B------:R-:W-:Y:S02]  /*0aa0*/  @P1 VIADD R0, R0, 0x1 ;  /* 0x0000000100001836 */ /* 0x000fe40000000000 */
[----:B------:R-:W-:Y:S02]  /*0ab0*/  VIADD R35, R26, UR7 ;  /* 0x000000071a237c36 */ /* 0x000fe40008000000 */
[----:B--2---:R-:W-:Y:S02]  /*0ac0*/  @P1 IMAD.IADD R19, R19, 0x1, R18 ;  /* 0x0000000113131824 */ /* 0x004fe400078e0212 */
[----:B------:R-:W-:-:S05]  /*0ad0*/  VIADD R18, R16, 0xffffffff ;  /* 0xffffffff10127836 */ /* 0x000fca0000000000 */
[----:B------:R-:W-:-:S04]  /*0ae0*/  ISETP.GE.AND P1, PT, R18, UR6, PT ;  /* 0x0000000612007c0c */ /* 0x000fc8000bf26270 */
[----:B------:R-:W-:-:S04]  /*0af0*/  ISETP.GT.AND P1, PT, R18, -0x1, !P1 ;  /* 0xffffffff1200780c */ /* 0x000fc80004f24270 */
[----:B------:R-:W-:-:S13]  /*0b00*/  ISETP.LT.OR P0, PT, R17, RZ, !P1 ;  /* 0x000000ff1100720c */ /* 0x000fda0004f01670 */
[----:B------:R-:W-:-:S04]  /*0b10*/  @!P0 IADD3 R24, P5, PT, R35, UR8, RZ ;  /* 0x0000000823188c10 */ /* 0x000fc8000ffbe0ff */
[----:B------:R-:W-:Y:S02]  /*0b20*/  @!P0 LEA.HI.X.SX32 R25, R35, UR9, 0x1, P5 ;  /* 0x0000000923198c11 */ /* 0x000fe4000a8f0eff */
[----:B------:R-:W-:-:S04]  /*0b30*/  ISETP.NE.AND P0, PT, R27, RZ, PT ;  /* 0x000000ff1b00720c */ /* 0x000fc80003f05270 */
        /* <DEDUP_REMOVED lines=15> */
[----:B--2---:R-:W-:Y:S01]  /*0c30*/  @P2 IMAD.IADD R19, R19, 0x1, R18 ;  /* 0x0000000113132824 */ /* 0x004fe200078e0212 */
[----:B------:R-:W-:-:S13]  /*0c40*/  PLOP3.LUT P2, PT, P4, P6, PT, 0x80, 0x8 ;  /* 0x000000000008781c */ /* 0x000fda000274d070 */
[----:B------:R-:W2:Y:S01]  /*0c50*/  @P2 LDG.E.U8 R18, desc[UR4][R14.64+-0x2] ;  /* 0xfffffe040e122981 */ /* 0x000ea2000c1e1100 */
[----:B------:R-:W-:Y:S02]  /*0c60*/  @P2 VIADD R0, R0, 0x1 ;  /* 0x0000000100002836 */ /* 0x000fe40000000000 */
[----:B--2---:R-:W-:Y:S01]  /*0c70*/  @P2 IMAD.IADD R19, R19, 0x1, R18 ;  /* 0x0000000113132824 */ /* 0x004fe200078e0212 */
[----:B------:R-:W-:-:S13]  /*0c80*/  ISETP.LT.OR P2, PT, R17, 0x1, !P4 ;  /* 0x000000011100780c */ /* 0x000fda0006741670 */
[----:B------:R-:W2:Y:S01]  /*0c90*/  @!P2 LDG.E.U8 R18, desc[UR4][R14.64+-0x1] ;  /* 0xffffff040e12a981 */ /* 0x000ea2000c1e1100 */
[----:B------:R-:W-:Y:S02]  /*0ca0*/  @!P2 VIADD R0, R0, 0x1 ;  /* 0x000000010000a836 */ /* 0x000fe40000000000 */
[----:B------:R-:W-:Y:S02]  /*0cb0*/  VIADD R27, R35, UR7 ;  /* 0x00000007231b7c36 */ /* 0x000fe40008000000 */
[----:B--2---:R-:W-:Y:S01]  /*0cc0*/  @!P2 IMAD.IADD R19, R19, 0x1, R18 ;  /* 0x000000011313a824 */ /* 0x004fe200078e0212 */
[----:B------:R-:W-:-:S04]  /*0cd0*/  ISETP.GE.AND P2, PT, R16, UR6, PT ;  /* 0x0000000610007c0c */ /* 0x000fc8000bf46270 */
[----:B------:R-:W-:-:S04]  /*0ce0*/  ISETP.GT.AND P2, PT, R16, -0x1, !P2 ;  /* 0xffffffff1000780c */ /* 0x000fc80005744270 */
[----:B------:R-:W-:-:S13]  /*0cf0*/  ISETP.LT.OR P3, PT, R17, RZ, !P2 ;  /* 0x000000ff1100720c */ /* 0x000fda0005761670 */
[----:B------:R-:W-:-:S04]  /*0d00*/  @!P3 IADD3 R20, P5, PT, R27, UR8, RZ ;  /* 0x000000081b14bc10 */ /* 0x000fc8000ffbe0ff */
[----:B------:R-:W-:Y:S02]  /*0d10*/  @!P3 LEA.HI.X.SX32 R21, R27, UR9, 0x1, P5 ;  /* 0x000000091b15bc11 */ /* 0x000fe4000a8f0eff */
[----:B------:R-:W-:-:S13]  /*0d20*/  ISETP.NE.AND P3, PT, R34, RZ, PT ;  /* 0x000000ff2200720c */ /* 0x000fda0003f65270 */
[----:B------:R-:W2:Y:S01]  /*0d30*/  @!P3 LDG.E.U8 R22, desc[UR4][R22.64] ;  /* 0x000000041616b981 */ /* 0x000ea2000c1e1100 */
[----:B------:R-:W-:Y:S01]  /*0d40*/  ISETP.NE.AND P5, PT, R31, RZ, PT ;  /* 0x000000ff1f00720c */ /* 0x000fe20003fa5270 */
[----:B------:R-:W-:Y:S02]  /*0d50*/  @!P3 VIADD R0, R0, 0x1 ;  /* 0x000000010000b836 */ /* 0x000fe40000000000 */
[----:B--2---:R-:W-:Y:S01]  /*0d60*/  @!P3 IMAD.IADD R19, R19, 0x1, R22 ;  /* 0x000000011313b824 */ /* 0x004fe200078e0216 */
[----:B------:R-:W-:-:S13]  /*0d70*/  PLOP3.LUT P3, PT, P4, P5, PT, 0x80, 0x8 ;  /* 0x000000000008781c */ /* 0x000fda000276b070 */
[----:B------:R-:W2:Y:S01]  /*0d80*/  @P3 LDG.E.U8 R18, desc[UR4][R14.64+0x1] ;  /* 0x000001040e123981 */ /* 0x000ea2000c1e1100 */
        /* <DEDUP_REMOVED lines=11> */
[----:B------:R-:W-:-:S13]  /*0e40*/  PLOP3.LUT P4, PT, P4, P0, PT, 0x80, 0x8 ;  /* 0x000000000008781c */ /* 0x000fda0002781070 */
[----:B------:R-:W3:Y:S01]  /*0e50*/  @P4 LDG.E.U8 R14, desc[UR4][R14.64+0x4] ;  /* 0x000004040e0e4981 */ /* 0x000ee2000c1e1100 */
[----:B------:R-:W-:Y:S02]  /*0e60*/  @P3 VIADD R0, R0, 0x1 ;  /* 0x0000000100003836 */ /* 0x000fe40000000000 */
[----:B------:R-:W-:Y:S02]  /*0e70*/  VIADD R27, R27, UR7 ;  /* 0x000000071b1b7c36 */ /* 0x000fe40008000000 */
[----:B------:R-:W-:Y:S02]  /*0e80*/  @P4 VIADD R0, R0, 0x1 ;  /* 0x0000000100004836 */ /* 0x000fe40000000000 */
[----:B--2---:R-:W-:Y:S02]  /*0e90*/  @P3 IMAD.IADD R19, R19, 0x1, R18 ;  /* 0x0000000113133824 */ /* 0x004fe400078e0212 */
[----:B------:R-:W-:-:S05]  /*0ea0*/  VIADD R18, R16, 0x1 ;  /* 0x0000000110127836 */ /* 0x000fca0000000000 */
[----:B------:R-:W-:-:S04]  /*0eb0*/  ISETP.GE.AND P3, PT, R18, UR6, PT ;  /* 0x0000000612007c0c */ /* 0x000fc8000bf66270 */
[----:B------:R-:W-:-:S04]  /*0ec0*/  ISETP.GT.AND P3, PT, R18, -0x1, !P3 ;  /* 0xffffffff1200780c */ /* 0x000fc80005f64270 */
[----:B------:R-:W-:Y:S02]  /*0ed0*/  ISETP.LT.OR P1, PT, R17, RZ, !P3 ;  /* 0x000000ff1100720c */ /* 0x000fe40005f21670 */
[----:B------:R-:W-:Y:S02]  /*0ee0*/  P2R R36, PR, RZ, 0x8 ;  /* 0x00000008ff247803 */ /* 0x000fe40000000000 */
[----:B------:R-:W-:Y:S01]  /*0ef0*/  ISETP.NE.AND P3, PT, R30, RZ, PT ;  /* 0x000000ff1e00720c */ /* 0x000fe20003f65270 */
[----:B---3--:R-:W-:-:S08]  /*0f00*/  @P4 IMAD.IADD R19, R19, 0x1, R14 ;  /* 0x0000000113134824 */ /* 0x008fd000078e020e */
        /* <DEDUP_REMOVED lines=15> */
[----:B------:R-:W-:Y:S01]  /*1000*/  @P4 VIADD R0, R0, 0x1 ;  /* 0x0000000100004836 */ /* 0x000fe20000000000 */
[----:B------:R-:W-:-:S13]  /*1010*/  ISETP.LT.OR P2, PT, R17, RZ, !P1 ;  /* 0x000000ff1100720c */ /* 0x000fda0004f41670 */
[----:B------:R0:W3:Y:S01]  /*1020*/  @!P2 LDG.E.U8 R18, desc[UR4][R24.64] ;  /* 0x000000041812a981 */ /* 0x0000e2000c1e1100 */
[----:B--2---:R-:W-:Y:S01]  /*1030*/  @P4 IMAD.IADD R19, R19, 0x1, R14 ;  /* 0x0000000113134824 */ /* 0x004fe200078e020e */
[----:B------:R-:W-:-:S13]  /*1040*/  ISETP.LT.OR P4, PT, R17, 0x1, !P1 ;  /* 0x000000011100780c */ /* 0x000fda0004f81670 */
[----:B------:R-:W2:Y:S01]  /*1050*/  @!P4 LDG.E.U8 R14, desc[UR4][R2.64+-0x1] ;  /* 0xffffff04020ec981 */ /* 0x000ea2000c1e1100 */
[----:B------:R-:W-:Y:S01]  /*1060*/  @!P4 VIADD R0, R0, 0x1 ;  /* 0x000000010000c836 */ /* 0x000fe20000000000 */
[----:B------:R-:W-:Y:S01]  /*1070*/  P2R R37, PR, RZ, 0x1 ;  /* 0x00000001ff257803 */ /* 0x000fe20000000000 */
[----:B------:R-:W-:Y:S02]  /*1080*/  VIADD R27, R27, UR7 ;  /* 0x000000071b1b7c36 */ /* 0x000fe40008000000 */
[C---:B------:R-:W-:Y:S02]  /*1090*/  VIADD R26, R16.reuse, 0x3 ;  /* 0x00000003101a7836 */ /* 0x040fe40000000000 */
[----:B------:R-:W-:Y:S02]  /*10a0*/  VIADD R39, R27, UR7 ;  /* 0x000000071b277c36 */ /* 0x000fe40008000000 */
[----:B------:R-:W-:Y:S01]  /*10b0*/  VIADD R42, R16, 0x4 ;  /* 0x00000004102a7836 */ /* 0x000fe20000000000 */
[----:B------:R-:W-:-:S04]  /*10c0*/  ISETP.NE.AND P3, PT, R31, RZ, PT ;  /* 0x000000ff1f00720c */ /* 0x000fc80003f65270 */
[----:B------:R-:W-:Y:S01]  /*10d0*/  P2R R41, PR, RZ, 0x8 ;  /* 0x00000008ff297803 */ /* 0x000fe20000000000 */
[----:B0-----:R-:W-:Y:S02]  /*10e0*/  VIADD R25, R39, UR7 ;  /* 0x0000000727197c36 */ /* 0x001fe40008000000 */
[----:B------:R-:W-:Y:S02]  /*10f0*/  @!P2 VIADD R0, R0, 0x1 ;  /* 0x000000010000a836 */ /* 0x000fe40000000000 */
[----:B--2---:R-:W-:Y:S02]  /*1100*/  @!P4 IMAD.IADD R19, R19, 0x1, R14 ;  /* 0x000000011313c824 */ /* 0x004fe400078e020e */
[----:B------:R-:W-:-:S05]  /*1110*/  VIADD R14, R16, 0x2 ;  /* 0x00000002100e7836 */ /* 0x000fca0000000000 */
[----:B------:R-:W-:-:S04]  /*1120*/  ISETP.GE.AND P4, PT, R14, UR6, PT ;  /* 0x000000060e007c0c */ /* 0x000fc8000bf86270 */
[----:B------:R-:W-:-:S04]  /*1130*/  ISETP.GT.AND P4, PT, R14, -0x1, !P4 ;  /* 0xffffffff0e00780c */ /* 0x000fc80006784270 */
[----:B------:R-:W-:-:S13]  /*1140*/  ISETP.LT.OR P0, PT, R17, RZ, !P4 ;  /* 0x000000ff1100720c */ /* 0x000fda0006701670 */
[----:B------:R-:W-:-:S04]  /*1150*/  @!P0 IADD3 R14, P5, PT, R27, UR8, RZ ;  /* 0x000000081b0e8c10 */ /* 0x000fc8000ffbe0ff */
[----:B------:R-:W-:Y:S02]  /*1160*/  @!P0 LEA.HI.X.SX32 R15, R27, UR9, 0x1, P5 ;  /* 0x000000091b0f8c11 */ /* 0x000fe4000a8f0eff */
[----:B------:R-:W-:-:S04]  /*1170*/  ISETP.GE.AND P5, PT, R26, UR6, PT ;  /* 0x000000061a007c0c */ /* 0x000fc8000bfa6270 */
[----:B------:R-:W-:-:S04]  /*1180*/  ISETP.GT.AND P5, PT, R26, -0x1, !P5 ;  /* 0xffffffff1a00780c */ /* 0x000fc80006fa4270 */
[----:B------:R-:W-:-:S13]  /*1190*/  ISETP.LT.OR P0, PT, R17, RZ, !P5 ;  /* 0x000000ff1100720c */ /* 0x000fda0006f01670 */
[----:B------:R-:W-:-:S04]  /*11a0*/  @!P0 IADD3 R26, P6, PT, R39, UR8, RZ ;  /* 0x00000008271a8c10 */ /* 0x000fc8000ffde0ff */
[----:B------:R-:W-:Y:S02]  /*11b0*/  @!P0 LEA.HI.X.SX32 R27, R39, UR9, 0x1, P6 ;  /* 0x00000009271b8c11 */ /* 0x000fe4000b0f0eff */
[----:B------:R-:W-:-:S04]  /*11c0*/  ISETP.GE.AND P6, PT, R42, UR6, PT ;  /* 0x000000062a007c0c */ /* 0x000fc8000bfc6270 */
[----:B------:R-:W-:-:S04]  /*11d0*/  ISETP.GT.AND P6, PT, R42, -0x1, !P6 ;  /* 0xffffffff2a00780c */ /* 0x000fc800077c4270 */
[----:B------:R-:W-:Y:S01]  /*11e0*/  ISETP.LT.OR P3, PT, R17, RZ, !P6 ;  /* 0x000000ff1100720c */ /* 0x000fe20007761670 */
[----:B---3--:R-:W-:-:S12]  /*11f0*/  @!P2 IMAD.IADD R19, R19, 0x1, R18 ;  /* 0x000000011313a824 */ /* 0x008fd800078e0212 */
[----:B------:R-:W-:-:S04]  /*1200*/  @!P3 IADD3 R24, P0, PT, R25, UR8, RZ ;  /* 0x000000081918bc10 */ /* 0x000fc8000ff1e0ff */
[----:B------:R-:W-:Y:S01]  /*1210*/  @!P3 LEA.HI.X.SX32 R25, R25, UR9, 0x1, P0 ;  /* 0x000000091919bc11 */ /* 0x000fe200080f0eff */
[----:B------:R-:W0:Y:S01]  /*1220*/  LDCU.64 UR8, c[0x0][0x388] ;  /* 0x00007100ff0877ac */ /* 0x000e220008000a00 */
        /* <DEDUP_REMOVED lines=11> */
[----:B------:R-:W-:-:S04]  /*12e0*/  ISETP.NE.AND P2, PT, R34, RZ, PT ;  /* 0x000000ff2200720c */ /* 0x000fc80003f45270 */
[----:B------:R-:W-:-:S13]  /*12f0*/  PLOP3.LUT P2, PT, P1, P2, PT, 0x80, 0x8 ;  /* 0x000000000008781c */ /* 0x000fda0000f45070 */
[----:B------:R-:W2:Y:S01]  /*1300*/  @P2 LDG.E.U8 R18, desc[UR4][R2.64+0x3] ;  /* 0x0000030402122981 */ /* 0x000ea2000c1e1100 */
[----:B------:R-:W-:-:S04]  /*1310*/  ISETP.NE.AND P0, PT, R37, RZ, PT ;  /* 0x000000ff2500720c */ /* 0x000fc80003f05270 */
[----:B------:R-:W-:Y:S01]  /*1320*/  PLOP3.LUT P1, PT, P1, P0, PT, 0x80, 0x8 ;  /* 0x000000000008781c */ /* 0x000fe20000f21070 */
[----:B--2---:R-:W-:-:S12]  /*1330*/  @P2 IMAD.IADD R19, R19, 0x1, R18 ;  /* 0x0000000113132824 */ /* 0x004fd800078e0212 */
[----:B------:R-:W2:Y:S01]  /*1340*/  @P1 LDG.E.U8 R18, desc[UR4][R2.64+0x4] ;  /* 0x0000040402121981 */ /* 0x000ea2000c1e1100 */
[----:B------:R-:W-:Y:S01]  /*1350*/  @P2 VIADD R0, R0, 0x1 ;  /* 0x0000000100002836 */ /* 0x000fe20000000000 */
[----:B------:R-:W-:-:S03]  /*1360*/  ISETP.NE.AND P2, PT, R35, RZ, PT ;  /* 0x000000ff2300720c */ /* 0x000fc60003f45270 */
[----:B------:R-:W-:Y:S02]  /*1370*/  @P1 VIADD R0, R0, 0x1 ;  /* 0x0000000100001836 */ /* 0x000fe40000000000 */
[----:B--2---:R-:W-:Y:S01]  /*1380*/  @P1 IMAD.IADD R19, R19, 0x1, R18 ;  /* 0x0000000113131824 */ /* 0x004fe200078e0212 */
        /* <DEDUP_REMOVED lines=20> */
[----:B--2---:R-:W-:Y:S01]  /*14d0*/  @!P1 IMAD.IADD R19, R19, 0x1, R2 ;  /* 0x0000000113139824 */ /* 0x004fe200078e0202 */
[----:B------:R-:W-:-:S13]  /*14e0*/  ISETP.LT.OR P1, PT, R17, RZ, !P2 ;  /* 0x000000ff1100720c */ /* 0x000fda0005721670 */
[----:B------:R-:W2:Y:S01]  /*14f0*/  @!P1 LDG.E.U8 R20, desc[UR4][R20.64] ;  /* 0x0000000414149981 */ /* 0x000ea2000c1e1100 */
[----:B------:R-:W-:Y:S02]  /*1500*/  @!P1 VIADD R0, R0, 0x1 ;  /* 0x0000000100009836 */ /* 0x000fe40000000000 */
[----:B--2---:R-:W-:Y:S01]  /*1510*/  @!P1 IMAD.IADD R19, R19, 0x1, R20 ;  /* 0x0000000113139824 */ /* 0x004fe200078e0214 */
        /* <DEDUP_REMOVED lines=11> */
[----:B------:R-:W-:Y:S01]  /*15d0*/  PLOP3.LUT P2, PT, P2, P0, PT, 0x80, 0x8 ;  /* 0x000000000008781c */ /* 0x000fe20001741070 */
[----:B------:R-:W-:Y:S01]  /*15e0*/  @P1 VIADD R0, R0, 0x1 ;  /* 0x0000000100001836 */ /* 0x000fe20000000000 */
[----:B------:R-:W-:Y:S01]  /*15f0*/  ISETP.NE.AND P3, PT, R36, RZ, PT ;  /* 0x000000ff2400720c */ /* 0x000fe20003f65270 */
[----:B--2---:R-:W-:-:S10]  /*1600*/  @P1 IMAD.IADD R19, R19, 0x1, R2 ;  /* 0x0000000113131824 */ /* 0x004fd400078e0202 */
[----:B------:R-:W2:Y:S01]  /*1610*/  @P2 LDG.E.U8 R2, desc[UR4][R4.64+0x4] ;  /* 0x0000040404022981 */ /* 0x000ea2000c1e1100 */
[----:B------:R-:W-:-:S04]  /*1620*/  ISETP.NE.AND P1, PT, R30, RZ, PT ;  /* 0x000000ff1e00720c */ /* 0x000fc80003f25270 */
[----:B------:R-:W-:Y:S01]  /*1630*/  PLOP3.LUT P1, PT, P3, P1, PT, 0x80, 0x8 ;  /* 0x000000000008781c */ /* 0x000fe20001f23070 */
[----:B--2---:R-:W-:-:S12]  /*1640*/  @P2 IMAD.IADD R19, R19, 0x1, R2 ;  /* 0x0000000113132824 */ /* 0x004fd800078e0202 */
[----:B------:R-:W2:Y:S01]  /*1650*/  @P1 LDG.E.U8 R2, desc[UR4][R6.64+-0x4] ;  /* 0xfffffc0406021981 */ /* 0x000ea2000c1e1100 */
[----:B------:R-:W-:-:S04]  /*1660*/  @P2 VIADD R0, R0, 0x1 ;  /* 0x0000000100002836 */ /* 0x000fc80000000000 */
        /* <DEDUP_REMOVED lines=16> */
[----:B------:R-:W-:Y:S01]  /*1770*/  ISETP.NE.AND P2, PT, R31, RZ, PT ;  /* 0x000000ff1f00720c */ /* 0x000fe20003f45270 */
        /* <DEDUP_REMOVED lines=65> */
[----:B------:R-:W-:-:S04]  /*1b90*/  ISETP.NE.AND P1, PT, R28, RZ, PT ;  /* 0x000000ff1c00720c */ /* 0x000fc80003f25270 */
        /* <DEDUP_REMOVED lines=22> */
[----:B------:R-:W-:Y:S01]  /*1d00*/  ISETP.NE.AND P4, PT, R33, RZ, PT ;  /* 0x000000ff2100720c */ /* 0x000fe20003f85270 */
[----:B------:R-:W-:Y:S02]  /*1d10*/  @P1 VIADD R0, R0, 0x1 ;  /* 0x0000000100001836 */ /* 0x000fe40000000000 */
[----:B--2---:R-:W-:Y:S01]  /*1d20*/  @P1 IMAD.IADD R19, R19, 0x1, R2 ;  /* 0x0000000113131824 */ /* 0x004fe200078e0202 */
        /* <DEDUP_REMOVED lines=17> */
[----:B------:R-:W-:Y:S01]  /*1e40*/  ISETP.NE.AND P5, PT, R29, RZ, PT ;  /* 0x000000ff1d00720c */ /* 0x000fe20003fa5270 */
[----:B------:R-:W-:Y:S01]  /*1e50*/  @P1 VIADD R0, R0, 0x1 ;  /* 0x0000000100001836 */ /* 0x000fe20000000000 */
[----:B------:R-:W-:Y:S02]  /*1e60*/  PLOP3.LUT P2, PT, P6, P2, PT, 0x80, 0x8 ;  /* 0x000000000008781c */ /* 0x000fe40003745070 */
[----:B------:R-:W-:Y:S02]  /*1e70*/  PLOP3.LUT P3, PT, P6, P3, PT, 0x80, 0x8 ;  /* 0x000000000008781c */ /* 0x000fe40003767070 */
[----:B------:R-:W-:Y:S02]  /*1e80*/  PLOP3.LUT P4, PT, P6, P4, PT, 0x80, 0x8 ;  /* 0x000000000008781c */ /* 0x000fe40003789070 */
[----:B------:R-:W-:-:S07]  /*1e90*/  PLOP3.LUT P0, PT, P6, P0, PT, 0x80, 0x8 ;  /* 0x000000000008781c */ /* 0x000fce0003701070 */
[----:B------:R-:W3:Y:S04]  /*1ea0*/  @P2 LDG.E.U8 R10, desc[UR4][R12.64+0x1] ;  /* 0x000001040c0a2981 */ /* 0x000ee8000c1e1100 */
[----:B------:R-:W4:Y:S04]  /*1eb0*/  @P3 LDG.E.U8 R14, desc[UR4][R12.64+0x2] ;  /* 0x000002040c0e3981 */ /* 0x000f28000c1e1100 */
[----:B------:R-:W5:Y:S04]  /*1ec0*/  @P4 LDG.E.U8 R18, desc[UR4][R12.64+0x3] ;  /* 0x000003040c124981 */ /* 0x000f68000c1e1100 */
[----:B------:R-:W5:Y:S01]  /*1ed0*/  @P0 LDG.E.U8 R20, desc[UR4][R12.64+0x4] ;  /* 0x000004040c140981 */ /* 0x000f62000c1e1100 */
[----:B--2---:R-:W-:Y:S01]  /*1ee0*/  @P1 IMAD.IADD R19, R19, 0x1, R2 ;  /* 0x0000000113131824 */ /* 0x004fe200078e0202 */
[----:B------:R-:W-:-:S02]  /*1ef0*/  PLOP3.LUT P1, PT, P6, P5, PT, 0x80, 0x8 ;  /* 0x000000000008781c */ /* 0x000fc4000372b070 */
[C---:B------:R-:W-:Y:S02]  /*1f00*/  ISETP.LT.OR P5, PT, R17.reuse, RZ, !P6 ;  /* 0x000000ff1100720c */ /* 0x040fe400077a1670 */
[----:B------:R-:W-:-:S09]  /*1f10*/  ISETP.LT.OR P6, PT, R17, 0x1, !P6 ;  /* 0x000000011100780c */ /* 0x000fd200077c1670 */
[----:B------:R-:W2:Y:S04]  /*1f20*/  @P1 LDG.E.U8 R6, desc[UR4][R12.64+-0x2] ;  /* 0xfffffe040c061981 */ /* 0x000ea8000c1e1100 */
[----:B------:R-:W3:Y:S04]  /*1f30*/  @!P6 LDG.E.U8 R8, desc[UR4][R12.64+-0x1] ;  /* 0xffffff040c08e981 */ /* 0x000ee8000c1e1100 */
[----:B------:R-:W4:Y:S01]  /*1f40*/  @!P5 LDG.E.U8 R24, desc[UR4][R24.64] ;  /* 0x000000041818d981 */ /* 0x000f22000c1e1100 */
[----:B------:R-:W-:-:S04]  /*1f50*/  @P1 VIADD R0, R0, 0x1 ;  /* 0x0000000100001836 */ /* 0x000fc80000000000 */
[----:B------:R-:W-:-:S04]  /*1f60*/  @!P6 VIADD R0, R0, 0x1 ;  /* 0x000000010000e836 */ /* 0x000fc80000000000 */
[----:B------:R-:W-:-:S04]  /*1f70*/  @!P5 VIADD R0, R0, 0x1 ;  /* 0x000000010000d836 */ /* 0x000fc80000000000 */
[----:B------:R-:W-:-:S04]  /*1f80*/  @P2 VIADD R0, R0, 0x1 ;  /* 0x0000000100002836 */ /* 0x000fc80000000000 */
[----:B------:R-:W-:-:S04]  /*1f90*/  @P3 VIADD R0, R0, 0x1 ;  /* 0x0000000100003836 */ /* 0x000fc80000000000 */
[----:B------:R-:W-:-:S04]  /*1fa0*/  @P4 VIADD R0, R0, 0x1 ;  /* 0x0000000100004836 */ /* 0x000fc80000000000 */
[----:B------:R-:W-:-:S05]  /*1fb0*/  @P0 VIADD R0, R0, 0x1 ;  /* 0x0000000100000836 */ /* 0x000fca0000000000 */
[----:B------:R-:W-:-:S04]  /*1fc0*/  IABS R5, R0 ;  /* 0x0000000000057213 */ /* 0x000fc80000000000 */
[----:B------:R-:W1:Y:S08]  /*1fd0*/  I2F.RP R4, R5 ;  /* 0x0000000500047306 */ /* 0x000e700000209400 */
[----:B-1----:R-:W1:Y:S02]  /*1fe0*/  MUFU.RCP R4, R4 ;  /* 0x0000000400047308 */ /* 0x002e640000001000 */
[----:B-1----:R-:W-:-:S06]  /*1ff0*/  VIADD R2, R4, 0xffffffe ;  /* 0x0ffffffe04027836 */ /* 0x002fcc0000000000 */
[----:B------:R1:W0:Y:S02]  /*2000*/  F2I.FTZ.U32.TRUNC.NTZ R3, R2 ;  /* 0x0000000200037305 */ /* 0x000224000021f000 */
[----:B-1----:R-:W-:Y:S02]  /*2010*/  IMAD.MOV.U32 R2, RZ, RZ, RZ ;  /* 0x000000ffff027224 */ /* 0x002fe400078e00ff */
[----:B------:R-:W-:Y:S02]  /*2020*/  IMAD R16, R16, UR7, R17 ;  /* 0x0000000710107c24 */ /* 0x000fe4000f8e0211 */
[----:B--2---:R-:W-:-:S04]  /*2030*/  @P1 IMAD.IADD R19, R19, 0x1, R6 ;  /* 0x0000000113131824 */ /* 0x004fc800078e0206 */
[----:B---3--:R-:W-:-:S04]  /*2040*/  @!P6 IMAD.IADD R19, R19, 0x1, R8 ;  /* 0x000000011313e824 */ /* 0x008fc800078e0208 */
[----:B----4-:R-:W-:-:S04]  /*2050*/  @!P5 IMAD.IADD R19, R19, 0x1, R24 ;  /* 0x000000011313d824 */ /* 0x010fc800078e0218 */
[----:B------:R-:W-:-:S04]  /*2060*/  @P2 IMAD.IADD R19, R19, 0x1, R10 ;  /* 0x0000000113132824 */ /* 0x000fc800078e020a */
[----:B------:R-:W-:Y:S02]  /*2070*/  @P3 IMAD.IADD R19, R19, 0x1, R14 ;  /* 0x0000000113133824 */ /* 0x000fe400078e020e */
[--C-:B0-----:R-:W-:Y:S02]  /*2080*/  IMAD.MOV R6, RZ, RZ, -R3.reuse ;  /* 0x000000ffff067224 */ /* 0x101fe400078e0a03 */
[----:B-----5:R-:W-:Y:S02]  /*2090*/  @P4 IMAD.IADD R19, R19, 0x1, R18 ;  /* 0x0000000113134824 */ /* 0x020fe400078e0212 */
[----:B------:R-:W-:Y:S02]  /*20a0*/  IMAD R7, R6, R5, RZ ;  /* 0x0000000506077224 */ /* 0x000fe400078e02ff */
[----:B------:R-:W-:Y:S01]  /*20b0*/  @P0 IMAD.IADD R19, R19, 0x1, R20 ;  /* 0x0000000113130824 */ /* 0x000fe200078e0214 */
[----:B------:R-:W-:Y:S01]  /*20c0*/  IABS R8, R0 ;  /* 0x0000000000087213 */ /* 0x000fe20000000000 */
[----:B------:R-:W-:-:S03]  /*20d0*/  IMAD.HI.U32 R2, R3, R7, R2 ;  /* 0x0000000703027227 */ /* 0x000fc600078e0002 */
[----:B------:R-:W-:Y:S01]  /*20e0*/  IABS R4, R19 ;  /* 0x0000001300047213 */ /* 0x000fe20000000000 */
[----:B------:R-:W-:-:S04]  /*20f0*/  IMAD.MOV R6, RZ, RZ, -R8 ;  /* 0x000000ffff067224 */ /* 0x000fc800078e0a08 */
[----:B------:R-:W-:-:S04]  /*2100*/  IMAD.HI.U32 R3, R2, R4, RZ ;  /* 0x0000000402037227 */ /* 0x000fc800078e00ff */
[----:B------:R-:W-:-:S05]  /*2110*/  IMAD R2, R3, R6, R4 ;  /* 0x0000000603027224 */ /* 0x000fca00078e0204 */
[----:B------:R-:W-:Y:S02]  /*2120*/  ISETP.GT.U32.AND P1, PT, R5, R2, PT ;  /* 0x000000020500720c */ /* 0x000fe40003f24070 */
[----:B------:R-:W-:-:S11]  /*2130*/  LOP3.LUT R19, R19, R0, RZ, 0x3c, !PT ;  /* 0x0000000013137212 */ /* 0x000fd600078e3cff */
[----:B------:R-:W-:-:S05]  /*2140*/  @!P1 IMAD.IADD R2, R2, 0x1, -R5 ;  /* 0x0000000102029824 */ /* 0x000fca00078e0a05 */
[----:B------:R-:W-:Y:S01]  /*2150*/  ISETP.GE.U32.AND P0, PT, R2, R5, PT ;  /* 0x000000050200720c */ /* 0x000fe20003f06070 */
[----:B------:R-:W-:Y:S01]  /*2160*/  @!P1 VIADD R3, R3, 0x1 ;  /* 0x0000000103039836 */ /* 0x000fe20000000000 */
[----:B------:R-:W-:Y:S02]  /*2170*/  ISETP.GE.AND P2, PT, R19, RZ, PT ;  /* 0x000000ff1300720c */ /* 0x000fe40003f46270 */
[----:B------:R-:W-:-:S09]  /*2180*/  ISETP.NE.AND P1, PT, R0, RZ, PT ;  /* 0x000000ff0000720c */ /* 0x000fd20003f25270 */
[----:B------:R-:W-:Y:S01]  /*2190*/  @P0 VIADD R3, R3, 0x1 ;  /* 0x0000000103030836 */ /* 0x000fe20000000000 */
[----:B------:R-:W-:-:S03]  /*21a0*/  IADD3 R2, P0, PT, R16, UR8, RZ ;  /* 0x0000000810027c10 */ /* 0x000fc6000ff1e0ff */
[--C-:B------:R-:W-:Y:S02]  /*21b0*/  IMAD.MOV.U32 R5, RZ, RZ, R3.reuse ;  /* 0x000000ffff057224 */ /* 0x100fe400078e0003 */
[----:B------:R-:W-:Y:S01]  /*21c0*/  @!P2 IMAD.MOV R5, RZ, RZ, -R3 ;  /* 0x000000ffff05a224 */ /* 0x000fe200078e0a03 */
[----:B------:R-:W-:Y:S02]  /*21d0*/  LEA.HI.X.SX32 R3, R16, UR9, 0x1, P0 ;  /* 0x0000000910037c11 */ /* 0x000fe400080f0eff */
[----:B------:R-:W-:-:S05]  /*21e0*/  @!P1 LOP3.LUT R5, RZ, R0, RZ, 0x33, !PT ;  /* 0x00000000ff059212 */ /* 0x000fca00078e33ff */
[----:B------:R-:W-:Y:S01]  /*21f0*/  STG.E.U8 desc[UR4][R2.64], R5 ;  /* 0x0000000502007986 */ /* 0x000fe2000c101104 */
[----:B------:R-:W-:Y:S05]  /*2200*/  EXIT ;  /* 0x000000000000794d */ /* 0x000fea0003800000 */
.L_x_0:
[----:B------:R-:W-:-:S00]  /*2210*/  BRA `(.L_x_0) ;  /* 0xfffffffc00fc7947 */ /* 0x000fc0000383ffff */
[----:B------:R-:W-:-:S00]  /*2220*/  NOP ;  /* 0x0000000000007918 */ /* 0x000fc00000000000 */
        /* <DEDUP_REMOVED lines=13> */
.L_x_3:


//--------------------- .text.blur3x3             --------------------------
	.section	.text.blur3x3,"ax",@progbits
	.align	128
        .global         blur3x3
        .type           blur3x3,@function
        .size           blur3x3,(.L_x_2 - blur3x3)
        .other          blur3x3,@"STO_CUDA_ENTRY STV_DEFAULT"
blur3x3:
.text.blur3x3:
        /* <DEDUP_REMOVED lines=13> */
[C---:B------:R-:W-:Y:S01]  /*00d0*/  ISETP.GE.AND P4, PT, R0.reuse, RZ, PT ;  /* 0x000000ff0000720c */ /* 0x040fe20003f86270 */
[----:B------:R-:W0:Y:S01]  /*00e0*/  LDCU.64 UR8, c[0x0][0x380] ;  /* 0x00007000ff0877ac */ /* 0x000e220008000a00 */
[C---:B------:R-:W-:Y:S01]  /*00f0*/  VIADD R2, R3.reuse, 0xffffffff ;  /* 0xffffffff03027836 */ /* 0x040fe20000000000 */
[----:B------:R-:W-:Y:S01]  /*0100*/  ISETP.GE.AND P0, PT, R0, 0x1, PT ;  /* 0x000000010000780c */ /* 0x000fe20003f06270 */
[----:B------:R-:W-:Y:S01]  /*0110*/  IMAD.MOV.U32 R8, RZ, RZ, RZ ;  /* 0x000000ffff087224 */ /* 0x000fe200078e00ff */
[C---:B------:R-:W-:Y:S01]  /*0120*/  ISETP.EQ.OR P3, PT, R3.reuse, RZ, !P4 ;  /* 0x000000ff0300720c */ /* 0x040fe20006762670 */
[----:B------:R-:W-:Y:S01]  /*0130*/  IMAD R11, R2, UR7, RZ ;  /* 0x00000007020b7c24 */ /* 0x000fe2000f8e02ff */
[----:B------:R-:W1:Y:S01]  /*0140*/  LDCU.64 UR4, c[0x0][0x358] ;  /* 0x00006b00ff0477ac */ /* 0x000e620008000a00 */
[----:B------:R-:W-:Y:S02]  /*0150*/  ISETP.EQ.OR P0, PT, R3, RZ, !P0 ;  /* 0x000000ff0300720c */ /* 0x000fe40004702670 */
[----:B------:R-:W-:-:S02]  /*0160*/  SHF.R.S32.HI R15, RZ, 0x1f, R0 ;  /* 0x0000001fff0f7819 */ /* 0x000fc40000011400 */
[----:B------:R-:W-:-:S06]  /*0170*/  SHF.R.S32.HI R2, RZ, 0x1f, R11 ;  /* 0x0000001fff027819 */ /* 0x000fcc000001140b */
[C-C-:B------:R-:W-:Y:S01]  /*0180*/  @!P3 IMAD.IADD R4, R0.reuse, 0x1, R11.reuse ;  /* 0x000000010004b824 */ /* 0x140fe200078e020b */
[----:B0-----:R-:W-:-:S04]  /*0190*/  IADD3 R10, P1, P2, R0, UR8, R11 ;  /* 0x00000008000a7c10 */ /* 0x001fc8000fa3e00b */
[C---:B------:R-:W-:Y:S02]  /*01a0*/  @!P3 IADD3 R6, P5, PT, R4.reuse, UR8, RZ ;  /* 0x000000080406bc10 */ /* 0x040fe4000ffbe0ff */
[----:B------:R-:W-:Y:S02]  /*01b0*/  IADD3.X R11, PT, PT, R15, UR9, R2, P1, P2 ;  /* 0x000000090f0b7c10 */ /* 0x000fe40008fe4402 */
[----:B------:R-:W-:-:S03]  /*01c0*/  @!P3 LEA.HI.X.SX32 R7, R4, UR9, 0x1, P5 ;  /* 0x000000090407bc11 */ /* 0x000fc6000a8f0eff */
[----:B-1----:R-:W2:Y:S04]  /*01d0*/  @!P0 LDG.E.U8 R8, desc[UR4][R10.64+-0x1] ;  /* 0xffffff040a088981 */ /* 0x002ea8000c1e1100 */
[----:B------:R0:W2:Y:S01]  /*01e0*/  @!P3 LDG.E.U8 R7, desc[UR4][R6.64] ;  /* 0x000000040607b981 */ /* 0x0000a2000c1e1100 */
[----:B------:R-:W-:Y:S02]  /*01f0*/  VIADD R2, R0, 0x1 ;  /* 0x0000000100027836 */ /* 0x000fe40000000000 */
[C---:B------:R-:W-:Y:S02]  /*0200*/  IMAD R9, R3.reuse, UR7, RZ ;  /* 0x0000000703097c24 */ /* 0x040fe4000f8e02ff */
[----:B------:R-:W-:Y:S01]  /*0210*/  VIADD R16, R3, 0x1 ;  /* 0x0000000103107836 */ /* 0x000fe20000000000 */
[----:B------:R-:W-:Y:S01]  /*0220*/  ISETP.GE.AND P1, PT, R2, UR7, PT ;  /* 0x0000000702007c0c */ /* 0x000fe2000bf26270 */
[----:B------:R-:W-:Y:S01]  /*0230*/  VIADD R13, R9, UR7 ;  /* 0x00000007090d7c36 */ /* 0x000fe20008000000 */
[--C-:B------:R-:W-:Y:S01]  /*0240*/  SHF.R.S32.HI R2, RZ, 0x1f, R9.reuse ;  /* 0x0000001fff027819 */ /* 0x100fe20000011409 */
[----:B------:R-:W-:Y:S01]  /*0250*/  IMAD.MOV.U32 R14, RZ, RZ, RZ ;  /* 0x000000ffff0e7224 */ /* 0x000fe200078e00ff */
[C-C-:B------:R-:W-:Y:S01]  /*0260*/  IADD3 R4, P2, P5, R0.reuse, UR8, R9.reuse ;  /* 0x0000000800047c10 */ /* 0x140fe2000fd5e009 */
[C---:B0-----:R-:W-:Y:S01]  /*0270*/  @P4 IMAD.IADD R6, R0.reuse, 0x1, R9 ;  /* 0x0000000100064824 */ /* 0x041fe200078e0209 */
[----:B------:R-:W-:Y:S01]  /*0280*/  ISETP.GT.AND P1, PT, R0, -0x2, !P1 ;  /* 0xfffffffe0000780c */ /* 0x000fe20004f24270 */
[----:B------:R-:W-:Y:S01]  /*0290*/  @!P0 IMAD.MOV.U32 R14, RZ, RZ, 0x1 ;  /* 0x00000001ff0e8424 */ /* 0x000fe200078e00ff */
[----:B------:R-:W-:-:S02]  /*02a0*/  IADD3.X R5, PT, PT, R15, UR9, R2, P2, P5 ;  /* 0x000000090f057c10 */ /* 0x000fc400097ea402 */
[--C-:B------:R-:W-:Y:S02]  /*02b0*/  SHF.R.S32.HI R12, RZ, 0x1f, R13.reuse ;  /* 0x0000001fff0c7819 */ /* 0x100fe4000001140d */
[C---:B------:R-:W-:Y:S02]  /*02c0*/  IADD3 R2, P2, P6, R0.reuse, UR8, R13 ;  /* 0x0000000800027c10 */ /* 0x040fe4000fe5e00d */
[----:B------:R-:W-:Y:S02]  /*02d0*/  ISETP.EQ.OR P5, PT, R3, RZ, !P1 ;  /* 0x000000ff0300720c */ /* 0x000fe40004fa2670 */
[----:B------:R-:W-:Y:S02]  /*02e0*/  IADD3.X R3, PT, PT, R15, UR9, R12, P2, P6 ;  /* 0x000000090f037c10 */ /* 0x000fe400097ec40c */
[----:B------:R-:W-:Y:S01]  /*02f0*/  ISETP.GT.AND P2, PT, R0, UR7, PT ;  /* 0x0000000700007c0c */ /* 0x000fe2000bf44270 */
[----:B------:R-:W-:Y:S01]  /*0300*/  @!P3 VIADD R14, R14, 0x1 ;  /* 0x000000010e0eb836 */ /* 0x000fe20000000000 */
[----:B------:R-:W-:Y:S01]  /*0310*/  ISETP.GE.U32.OR P6, PT, R16, UR6, !P4 ;  /* 0x0000000610007c0c */ /* 0x000fe2000e7c6470 */
[----:B------:R-:W3:Y:S01]  /*0320*/  @P1 LDG.E.U8 R17, desc[UR4][R4.64+0x1] ;  /* 0x0000010404111981 */ /* 0x000ee2000c1e1100 */
[----:B------:R-:W-:-:S02]  /*0330*/  ISETP.GT.AND P2, PT, R0, RZ, !P2 ;  /* 0x000000ff0000720c */ /* 0x000fc40005744270 */
[----:B------:R-:W-:-:S03]  /*0340*/  @P4 IADD3 R12, P0, PT, R6, UR8, RZ ;  /* 0x00000008060c4c10 */ /* 0x000fc6000ff1e0ff */
[----:B------:R-:W4:Y:S08]  /*0350*/  @!P5 LDG.E.U8 R11, desc[UR4][R10.64+0x1] ;  /* 0x000001040a0bd981 */ /* 0x000f30000c1e1100 */
[----:B------:R-:W5:Y:S01]  /*0360*/  @P2 LDG.E.U8 R15, desc[UR4][R4.64+-0x1] ;  /* 0xffffff04040f2981 */ /* 0x000f62000c1e1100 */
[----:B--2---:R-:W-:Y:S01]  /*0370*/  @!P3 IMAD.IADD R8, R8, 0x1, R7 ;  /* 0x000000010808b824 */ /* 0x004fe200078e0207 */
[----:B------:R-:W-:Y:S01]  /*0380*/  ISETP.GE.U32.OR P3, PT, R16, UR6, !P2 ;  /* 0x0000000610007c0c */ /* 0x000fe2000d766470 */
[----:B------:R-:W-:Y:S01]  /*0390*/  @!P6 IMAD.IADD R7, R0, 0x1, R13 ;  /* 0x000000010007e824 */ /* 0x000fe200078e020d */
[----:B------:R-:W-:-:S04]  /*03a0*/  @P4 LEA.HI.X.SX32 R13, R6, UR9, 0x1, P0 ;  /* 0x00000009060d4c11 */ /* 0x000fc800080f0eff */
[C---:B------:R-:W-:Y:S02]  /*03b0*/  @!P6 IADD3 R6, P0, PT, R7.reuse, UR8, RZ ;  /* 0x000000080706ec10 */ /* 0x040fe4000ff1e0ff */
[----:B------:R-:W2:Y:S02]  /*03c0*/  @P4 LDG.E.U8 R13, desc[UR4][R12.64] ;  /* 0x000000040c0d4981 */ /* 0x000ea4000c1e1100 */
[----:B------:R-:W-:Y:S02]  /*03d0*/  @!P6 LEA.HI.X.SX32 R7, R7, UR9, 0x1, P0 ;  /* 0x000000090707ec11 */ /* 0x000fe400080f0eff */
[----:B------:R-:W-:Y:S01]  /*03e0*/  ISETP.GE.U32.OR P0, PT, R16, UR6, !P1 ;  /* 0x0000000610007c0c */ /* 0x000fe2000cf06470 */
[----:B------:R-:W3:Y:S04]  /*03f0*/  @!P3 LDG.E.U8 R19, desc[UR4][R2.64+-0x1] ;  /* 0xffffff040213b981 */ /* 0x000ee8000c1e1100 */
[----:B------:R-:W3:Y:S08]  /*0400*/  @!P6 LDG.E.U8 R7, desc[UR4][R6.64] ;  /* 0x000000040607e981 */ /* 0x000ef0000c1e1100 */
[----:B------:R-:W3:Y:S01]  /*0410*/  @!P0 LDG.E.U8 R21, desc[UR4][R2.64+0x1] ;  /* 0x0000010402158981 */ /* 0x000ee2000c1e1100 */
[----:B------:R-:W-:-:S02]  /*0420*/  @!P5 VIADD R14, R14, 0x1 ;  /* 0x000000010e0ed836 */ /* 0x000fc40000000000 */
[----:B----4-:R-:W-:Y:S02]  /*0430*/  @!P5 IMAD.IADD R8, R8, 0x1, R11 ;  /* 0x000000010808d824 */ /* 0x010fe400078e020b */
[----:B------:R-:W-:Y:S02]  /*0440*/  @P2 VIADD R14, R14, 0x1 ;  /* 0x000000010e0e2836 */ /* 0x000fe40000000000 */
[----:B-----5:R-:W-:Y:S02]  /*0450*/  @P2 IMAD.IADD R8, R8, 0x1, R15 ;  /* 0x0000000108082824 */ /* 0x020fe400078e020f */
[----:B------:R-:W-:-:S04]  /*0460*/  @P4 VIADD R14, R14, 0x1 ;  /* 0x000000010e0e4836 */ /* 0x000fc80000000000 */
[----:B------:R-:W-:-:S04]  /*0470*/  @P1 VIADD R14, R14, 0x1 ;  /* 0x000000010e0e1836 */ /* 0x000fc80000000000 */
[----:B------:R-:W-:-:S04]  /*0480*/  @!P3 VIADD R14, R14, 0x1 ;  /* 0x000000010e0eb836 */ /* 0x000fc80000000000 */
[----:B------:R-:W-:-:S04]  /*0490*/  @!P6 VIADD R14, R14, 0x1 ;  /* 0x000000010e0ee836 */ /* 0x000fc80000000000 */
[----:B------:R-:W-:-:S05]  /*04a0*/  @!P0 VIADD R14, R14, 0x1 ;  /* 0x000000010e0e8836 */ /* 0x000fca0000000000 */
[----:B------:R-:W-:Y:S01]  /*04b0*/  LOP3.LUT R14, R14, 0xffff, RZ, 0xc0, !PT ;  /* 0x0000ffff0e0e7812 */ /* 0x000fe200078ec0ff */
[----:B--2---:R-:W-:-:S04]  /*04c0*/  @P4 IMAD.IADD R8, R8, 0x1, R13 ;  /* 0x0000000108084824 */ /* 0x004fc800078e020d */
[----:B---3--:R-:W-:-:S04]  /*04d0*/  @P1 IMAD.IADD R8, R8, 0x1, R17 ;  /* 0x0000000108081824 */ /* 0x008fc800078e0211 */
[----:B------:R-:W-:-:S04]  /*04e0*/  @!P3 IMAD.IADD R8, R8, 0x1, R19 ;  /* 0x000000010808b824 */ /* 0x000fc800078e0213 */
[----:B------:R-:W-:-:S04]  /*04f0*/  @!P6 IMAD.IADD R8, R8, 0x1, R7 ;  /* 0x000000010808e824 */ /* 0x000fc800078e0207 */
[----:B------:R-:W-:-:S05]  /*0500*/  @!P0 IMAD.IADD R8, R8, 0x1, R21 ;  /* 0x0000000108088824 */ /* 0x000fca00078e0215 */
[----:B------:R-:W-:Y:S02]  /*0510*/  LOP3.LUT R8, R8, 0xffff, RZ, 0xc0, !PT ;  /* 0x0000ffff08087812 */ /* 0x000fe400078ec0ff */
[----:B------:R-:W-:-:S07]  /*0520*/  MOV R6, 0x540 ;  /* 0x0000054000067802 */ /* 0x000fce0000000f00 */
[----:B------:R-:W-:Y:S05]  /*0530*/  CALL.REL.NOINC `($__internal_0_$__cuda_sm20_div_u16) ;  /* 0x0000000000187944 */ /* 0x000fea0003c00000 */
[----:B------:R-:W0:Y:S01]  /*0540*/  LDCU.64 UR6, c[0x0][0x388] ;  /* 0x00007100ff0677ac */ /* 0x000e220008000a00 */
[----:B------:R-:W-:-:S05]  /*0550*/  IMAD.IADD R0, R0, 0x1, R9 ;  /* 0x0000000100007824 */ /* 0x000fca00078e0209 */
[----:B0-----:R-:W-:-:S04]  /*0560*/  IADD3 R2, P0, PT, R0, UR6, RZ ;  /* 0x0000000600027c10 */ /* 0x001fc8000ff1e0ff */
[----:B------:R-:W-:-:S05]  /*0570*/  LEA.HI.X.SX32 R3, R0, UR7, 0x1, P0 ;  /* 0x0000000700037c11 */ /* 0x000fca00080f0eff */
[----:B------:R-:W-:Y:S01]  /*0580*/  STG.E.U8 desc[UR4][R2.64], R7 ;  /* 0x0000000702007986 */ /* 0x000fe2000c101104 */
[----:B------:R-:W-:Y:S05]  /*0590*/  EXIT ;  /* 0x000000000000794d */ /* 0x000fea0003800000 */
        .weak           $__internal_0_$__cuda_sm20_div_u16
        .type           $__internal_0_$__cuda_sm20_div_u16,@function
        .size           $__internal_0_$__cuda_sm20_div_u16,(.L_x_2 - $__internal_0_$__cuda_sm20_div_u16)
$__internal_0_$__cuda_sm20_div_u16:
[----:B------:R-:W0:Y:S01]  /*05a0*/  I2F.U16 R2, R14 ;  /* 0x0000000e00027306 */ /* 0x000e220000101000 */
[----:B------:R-:W-:Y:S01]  /*05b0*/  IMAD.MOV.U32 R3, RZ, RZ, 0x4b800000 ;  /* 0x4b800000ff037424 */ /* 0x000fe200078e00ff */
[C---:B0-----:R-:W-:Y:S02]  /*05c0*/  FSETP.GEU.AND P1, PT, |R2|.reuse, 1.175494350822287508e-38, PT ;  /* 0x008000000200780b */ /* 0x041fe40003f2e200 */
[----:B------:R-:W-:Y:S02]  /*05d0*/  FSETP.GT.AND P0, PT, |R2|, 8.50705917302346158658e+37, PT ;  /* 0x7e8000000200780b */ /* 0x000fe40003f04200 */
[----:B------:R-:W-:-:S04]  /*05e0*/  FSEL R3, R3, 1, !P1 ;  /* 0x3f80000003037808 */ /* 0x000fc80004800000 */
[----:B------:R-:W-:Y:S02]  /*05f0*/  FSEL R3, R3, 0.25, !P0 ;  /* 0x3e80000003037808 */ /* 0x000fe40004000000 */
[----:B------:R-:W-:-:S03]  /*0600*/  ISETP.NE.U32.AND P0, PT, R14, RZ, PT ;  /* 0x000000ff0e00720c */ /* 0x000fc60003f05070 */
[----:B------:R-:W-:Y:S01]  /*0610*/  FMUL R4, R2, R3 ;  /* 0x0000000302047220 */ /* 0x000fe20000400000 */
[----:B------:R-:W-:-:S04]  /*0620*/  LOP3.LUT R2, R8, 0xffff, RZ, 0xc0, !PT ;  /* 0x0000ffff08027812 */ /* 0x000fc800078ec0ff */
[----:B------:R-:W-:Y:S01]  /*0630*/  I2FP.F32.U32.RZ R2, R2 ;  /* 0x0000000200027245 */ /* 0x000fe2000020d000 */
[----:B------:R-:W0:Y:S02]  /*0640*/  MUFU.RCP R4, R4 ;  /* 0x0000000400047308 */ /* 0x000e240000001000 */
[----:B0-----:R-:W-:-:S04]  /*0650*/  FMUL R3, R3, R4 ;  /* 0x0000000403037220 */ /* 0x001fc80000400000 */
[----:B------:R-:W-:-:S04]  /*0660*/  VIADD R3, R3, 0x2 ;  /* 0x0000000203037836 */ /* 0x000fc80000000000 */
[----:B------:R-:W-:Y:S01]  /*0670*/  FMUL.RZ R5, R2, R3 ;  /* 0x0000000302057220 */ /* 0x000fe2000040c000 */
[----:B------:R-:W-:Y:S02]  /*0680*/  IMAD.MOV.U32 R2, RZ, RZ, R6 ;  /* 0x000000ffff027224 */ /* 0x000fe400078e0006 */
[----:B------:R-:W-:-:S03]  /*0690*/  IMAD.MOV.U32 R3, RZ, RZ, 0x0 ;  /* 0x00000000ff037424 */ /* 0x000fc600078e00ff */
[----:B------:R-:W0:Y:S02]  /*06a0*/  F2I.U32.TRUNC.NTZ R5, R5 ;  /* 0x0000000500057305 */ /* 0x000e24000020f000 */
[----:B0-----:R-:W-:Y:S01]  /*06b0*/  LOP3.LUT R7, R5, 0xffff, RZ, 0xc0, !PT ;  /* 0x0000ffff05077812 */ /* 0x001fe200078ec0ff */
[----:B------:R-:W-:Y:S01]  /*06c0*/  @!P0 IMAD.MOV.U32 R7, RZ, RZ, -0x1 ;  /* 0xffffffffff078424 */ /* 0x000fe200078e00ff */
[----:B------:R-:W-:Y:S06]  /*06d0*/  RET.REL.NODEC R2 `(blur3x3) ;  /* 0xfffffff802487950 */ /* 0x000fec0003c3ffff */
.L_x_1:
        /* <DEDUP_REMOVED lines=10> */
.L_x_2:


//--------------------- .nv.shared.reserved.0     --------------------------
	.section	.nv.shared.reserved.0,"aw",@nobits
	.weak		__nv_reservedSMEM_offset_0_alias
	.size		__nv_reservedSMEM_offset_0_alias, 0, 64
	.other		__nv_reservedSMEM_offset_0_alias,@"STO_CUDA_RESERVED_SHARED STV_DEFAULT"
__nv_reservedSMEM_offset_0_alias:
	.zero		0
	.zero		64


//--------------------- .nv.constant0.blur9x9     --------------------------
	.section	.nv.constant0.blur9x9,"a",@progbits
	.sectionflags	@""
	.align	4
.nv.constant0.blur9x9:
	.zero		920


//--------------------- .nv.constant0.blur3x3     --------------------------
	.section	.nv.constant0.blur3x3,"a",@progbits
	.sectionflags	@""
	.align	4
.nv.constant0.blur3x3:
	.zero		920


//--------------------- SYMBOLS --------------------------

	.type		.nv.reservedSmem.offset0,@object
	.size		.nv.reservedSmem.offset0,0x4
